	.target	sm_100a

	.elftype	@"ET_EXEC"


//--------------------- .note.nv.tkinfo           --------------------------
	.section	.note.nv.tkinfo,"",@"SHT_NOTE"
	.sectionflags	@"SHF_NOTE_NV_TKINFO"
	.tkinfo
        /*0018*/ 	.word	0x00000002
        /*0030*/ 	.string	""
        /*0030*/ 	.string	"ptxas"
        /*0030*/ 	.string	"Cuda compilation tools, release 13.0, V13.0.88"
        /*0030*/ 	.string	"Build cuda_13.0.r13.0/compiler.36424714_0"
        /*0030*/ 	.string	"-arch sm_100a -m 64 "



//--------------------- .note.nv.cuinfo           --------------------------
	.section	.note.nv.cuinfo,"",@"SHT_NOTE"
	.sectionflags	@"SHF_NOTE_NV_CUINFO"
        /*0018*/ 	.short	0x0002
        /*001a*/ 	.short	0x0064
        /*001c*/ 	.short	0x0082
	.zero		2


//--------------------- .nv.info                  --------------------------
	.section	.nv.info,"",@"SHT_CUDA_INFO"
	.align	4


	//----- nvinfo : EIATTR_REGCOUNT
	.align		4
        /*0000*/ 	.byte	0x04, 0x2f
        /*0002*/ 	.short	(.L_19 - .L_18)
	.align		4
.L_18:
        /*0004*/ 	.word	index@(_ZN7cutlass13device_kernelINS_4gemm6kernel13GemmUniversalIN4cute5tupleIJiiiiEEENS1_10collective13CollectiveMmaINS1_35MainloopSm100TmaUmmaWarpSpecializedILi8ELi2ELi4ENS5_IJNS4_1CILi4EEENSA_ILi1EEESC_EEEEENS5_IJNSA_ILi256EEENSA_ILi128EEESG_EEENS_12float_e5m2_tENS5_IJlSC_lEEESI_SJ_NS4_8TiledMMAINS4_8MMA_AtomIJNS4_10MMA_TraitsINS4_25SM100_MMA_F8F6F4_2x1SM_SSEJSI_SI_fSF_SG_NS4_17integral_constantINS4_4UMMA5MajorELSQ_0EEESR_NSO_INSP_7ScaleInELSS_0EEEST_EEEEEENS4_6LayoutINS5_IJSC_SC_SC_EEENS5_IJNSA_ILi0EEESY_SY_EEEEENS5_IJNS4_10UnderscoreES11_S11_EEEEENS4_18SM100_TMA_2SM_LOADENS4_14ComposedLayoutINS4_7SwizzleILi3ELi4ELi3EEENS4_18smem_ptr_flag_bitsILi8EEENSW_INS5_IJNSA_ILi8EEESG_EEENS5_IJSG_SC_EEEEEEEvNS4_8identityENS4_28SM100_TMA_2SM_LOAD_MULTICASTES1E_vS1F_EENS_8epilogue10collective18CollectiveEpilogueINS1I_23Sm100TmaWarpSpecializedILi2ELi2ELi64ELb0ELb0EEEJNS5_IJSG_SG_SG_EEENS5_IJNSW_ISG_SC_EENSW_INSA_ILi64EEESC_EEEEESI_SJ_SI_SJ_NS1I_6fusion15FusionCallbacksIS1M_NS1S_17LinearCombinationISI_fSI_fLNS_15FloatRoundStyleE2EEES1N_S1R_JEEENS4_5SM1004TMEM4LOAD26SM100_TMEM_LOAD_32dp32b64xENS4_13SM90_TMA_LOADENS15_INS16_ILi2ELi4ELi3EEES19_NSW_INS5_IJS1A_S1P_EEENS5_IJS1P_SC_EEEEEEENS4_39AutoVectorizingCopyWithAssumedAlignmentILi128EEENS4_14SM90_TMA_STOREES27_S29_S29_EEEvvEEEEvNT_6ParamsE)
        /*0008*/ 	.word	0x000000cd


	//----- nvinfo : EIATTR_FRAME_SIZE
	.align		4
.L_19:
        /*000c*/ 	.byte	0x04, 0x11
        /*000e*/ 	.short	(.L_21 - .L_20)
	.align		4
.L_20:
        /*0010*/ 	.word	index@($__internal_2_$__cuda_sm10x_tcgen05_guardrail_trap_unallocated_columns_being_dealloced)
        /*0014*/ 	.word	0x00000000


	//----- nvinfo : EIATTR_FRAME_SIZE
	.align		4
.L_21:
        /*0018*/ 	.byte	0x04, 0x11
        /*001a*/ 	.short	(.L_23 - .L_22)
	.align		4
.L_22:
        /*001c*/ 	.word	index@($__internal_1_$__cuda_sm10x_tcgen05_guardrail_trap_phase_invalid_during_alloc)
        /*0020*/ 	.word	0x00000000


	//----- nvinfo : EIATTR_FRAME_SIZE
	.align		4
.L_23:
        /*0024*/ 	.byte	0x04, 0x11
        /*0026*/ 	.short	(.L_25 - .L_24)
	.align		4
.L_24:
        /*0028*/ 	.word	index@($__internal_0_$__cuda_sm10x_tcgen05_guardrail_trap_col_being_dealloced_not_returned_by_alloc)
        /*002c*/ 	.word	0x00000000


	//----- nvinfo : EIATTR_FRAME_SIZE
	.align		4
.L_25:
        /*0030*/ 	.byte	0x04, 0x11
        /*0032*/ 	.short	(.L_27 - .L_26)
	.align		4
.L_26:
        /*0034*/ 	.word	index@(_ZN7cutlass13device_kernelINS_4gemm6kernel13GemmUniversalIN4cute5tupleIJiiiiEEENS1_10collective13CollectiveMmaINS1_35MainloopSm100TmaUmmaWarpSpecializedILi8ELi2ELi4ENS5_IJNS4_1CILi4EEENSA_ILi1EEESC_EEEEENS5_IJNSA_ILi256EEENSA_ILi128EEESG_EEENS_12float_e5m2_tENS5_IJlSC_lEEESI_SJ_NS4_8TiledMMAINS4_8MMA_AtomIJNS4_10MMA_TraitsINS4_25SM100_MMA_F8F6F4_2x1SM_SSEJSI_SI_fSF_SG_NS4_17integral_constantINS4_4UMMA5MajorELSQ_0EEESR_NSO_INSP_7ScaleInELSS_0EEEST_EEEEEENS4_6LayoutINS5_IJSC_SC_SC_EEENS5_IJNSA_ILi0EEESY_SY_EEEEENS5_IJNS4_10UnderscoreES11_S11_EEEEENS4_18SM100_TMA_2SM_LOADENS4_14ComposedLayoutINS4_7SwizzleILi3ELi4ELi3EEENS4_18smem_ptr_flag_bitsILi8EEENSW_INS5_IJNSA_ILi8EEESG_EEENS5_IJSG_SC_EEEEEEEvNS4_8identityENS4_28SM100_TMA_2SM_LOAD_MULTICASTES1E_vS1F_EENS_8epilogue10collective18CollectiveEpilogueINS1I_23Sm100TmaWarpSpecializedILi2ELi2ELi64ELb0ELb0EEEJNS5_IJSG_SG_SG_EEENS5_IJNSW_ISG_SC_EENSW_INSA_ILi64EEESC_EEEEESI_SJ_SI_SJ_NS1I_6fusion15FusionCallbacksIS1M_NS1S_17LinearCombinationISI_fSI_fLNS_15FloatRoundStyleE2EEES1N_S1R_JEEENS4_5SM1004TMEM4LOAD26SM100_TMEM_LOAD_32dp32b64xENS4_13SM90_TMA_LOADENS15_INS16_ILi2ELi4ELi3EEES19_NSW_INS5_IJS1A_S1P_EEENS5_IJS1P_SC_EEEEEEENS4_39AutoVectorizingCopyWithAssumedAlignmentILi128EEENS4_14SM90_TMA_STOREES27_S29_S29_EEEvvEEEEvNT_6ParamsE)
        /*0038*/ 	.word	0x00000000


	//----- nvinfo : EIATTR_MIN_STACK_SIZE
	.align		4
.L_27:
        /*003c*/ 	.byte	0x04, 0x12
        /*003e*/ 	.short	(.L_29 - .L_28)
	.align		4
.L_28:
        /*0040*/ 	.word	index@(_ZN7cutlass13device_kernelINS_4gemm6kernel13GemmUniversalIN4cute5tupleIJiiiiEEENS1_10collective13CollectiveMmaINS1_35MainloopSm100TmaUmmaWarpSpecializedILi8ELi2ELi4ENS5_IJNS4_1CILi4EEENSA_ILi1EEESC_EEEEENS5_IJNSA_ILi256EEENSA_ILi128EEESG_EEENS_12float_e5m2_tENS5_IJlSC_lEEESI_SJ_NS4_8TiledMMAINS4_8MMA_AtomIJNS4_10MMA_TraitsINS4_25SM100_MMA_F8F6F4_2x1SM_SSEJSI_SI_fSF_SG_NS4_17integral_constantINS4_4UMMA5MajorELSQ_0EEESR_NSO_INSP_7ScaleInELSS_0EEEST_EEEEEENS4_6LayoutINS5_IJSC_SC_SC_EEENS5_IJNSA_ILi0EEESY_SY_EEEEENS5_IJNS4_10UnderscoreES11_S11_EEEEENS4_18SM100_TMA_2SM_LOADENS4_14ComposedLayoutINS4_7SwizzleILi3ELi4ELi3EEENS4_18smem_ptr_flag_bitsILi8EEENSW_INS5_IJNSA_ILi8EEESG_EEENS5_IJSG_SC_EEEEEEEvNS4_8identityENS4_28SM100_TMA_2SM_LOAD_MULTICASTES1E_vS1F_EENS_8epilogue10collective18CollectiveEpilogueINS1I_23Sm100TmaWarpSpecializedILi2ELi2ELi64ELb0ELb0EEEJNS5_IJSG_SG_SG_EEENS5_IJNSW_ISG_SC_EENSW_INSA_ILi64EEESC_EEEEESI_SJ_SI_SJ_NS1I_6fusion15FusionCallbacksIS1M_NS1S_17LinearCombinationISI_fSI_fLNS_15FloatRoundStyleE2EEES1N_S1R_JEEENS4_5SM1004TMEM4LOAD26SM100_TMEM_LOAD_32dp32b64xENS4_13SM90_TMA_LOADENS15_INS16_ILi2ELi4ELi3EEES19_NSW_INS5_IJS1A_S1P_EEENS5_IJS1P_SC_EEEEEEENS4_39AutoVectorizingCopyWithAssumedAlignmentILi128EEENS4_14SM90_TMA_STOREES27_S29_S29_EEEvvEEEEvNT_6ParamsE)
        /*0044*/ 	.word	0x00000000
.L_29:


//--------------------- .nv.compat                --------------------------
	.section	.nv.compat,"",@"SHT_CUDA_COMPAT_INFO"
	.align	4
        /*0000*/ 	.byte	0x02, 0x09, 0x01, 0x00, 0x02, 0x02, 0x02, 0x00, 0x02, 0x05, 0x05, 0x00, 0x03, 0x07, 0x01, 0x01
        /*0010*/ 	.byte	0x02, 0x03, 0x01, 0x00, 0x02, 0x06, 0x01, 0x00, 0x04, 0x0b, 0x08, 0x00, 0x09, 0x00, 0x00, 0x00
        /*0020*/ 	.byte	0x00, 0x00, 0x00, 0x00


//--------------------- .nv.info._ZN7cutlass13device_kernelINS_4gemm6kernel13GemmUniversalIN4cute5tupleIJiiiiEEENS1_10collective13CollectiveMmaINS1_35MainloopSm100TmaUmmaWarpSpecializedILi8ELi2ELi4ENS5_IJNS4_1CILi4EEENSA_ILi1EEESC_EEEEENS5_IJNSA_ILi256EEENSA_ILi128EEESG_EEENS_12float_e5m2_tENS5_IJlSC_lEEESI_SJ_NS4_8TiledMMAINS4_8MMA_AtomIJNS4_10MMA_TraitsINS4_25SM100_MMA_F8F6F4_2x1SM_SSEJSI_SI_fSF_SG_NS4_17integral_constantINS4_4UMMA5MajorELSQ_0EEESR_NSO_INSP_7ScaleInELSS_0EEEST_EEEEEENS4_6LayoutINS5_IJSC_SC_SC_EEENS5_IJNSA_ILi0EEESY_SY_EEEEENS5_IJNS4_10UnderscoreES11_S11_EEEEENS4_18SM100_TMA_2SM_LOADENS4_14ComposedLayoutINS4_7SwizzleILi3ELi4ELi3EEENS4_18smem_ptr_flag_bitsILi8EEENSW_INS5_IJNSA_ILi8EEESG_EEENS5_IJSG_SC_EEEEEEEvNS4_8identityENS4_28SM100_TMA_2SM_LOAD_MULTICASTES1E_vS1F_EENS_8epilogue10collective18CollectiveEpilogueINS1I_23Sm100TmaWarpSpecializedILi2ELi2ELi64ELb0ELb0EEEJNS5_IJSG_SG_SG_EEENS5_IJNSW_ISG_SC_EENSW_INSA_ILi64EEESC_EEEEESI_SJ_SI_SJ_NS1I_6fusion15FusionCallbacksIS1M_NS1S_17LinearCombinationISI_fSI_fLNS_15FloatRoundStyleE2EEES1N_S1R_JEEENS4_5SM1004TMEM4LOAD26SM100_TMEM_LOAD_32dp32b64xENS4_13SM90_TMA_LOADENS15_INS16_ILi2ELi4ELi3EEES19_NSW_INS5_IJS1A_S1P_EEENS5_IJS1P_SC_EEEEEEENS4_39AutoVectorizingCopyWithAssumedAlignmentILi128EEENS4_14SM90_TMA_STOREES27_S29_S29_EEEvvEEEEvNT_6ParamsE --------------------------
	.section	.nv.info._ZN7cutlass13device_kernelINS_4gemm6kernel13GemmUniversalIN4cute5tupleIJiiiiEEENS1_10collective13CollectiveMmaINS1_35MainloopSm100TmaUmmaWarpSpecializedILi8ELi2ELi4ENS5_IJNS4_1CILi4EEENSA_ILi1EEESC_EEEEENS5_IJNSA_ILi256EEENSA_ILi128EEESG_EEENS_12float_e5m2_tENS5_IJlSC_lEEESI_SJ_NS4_8TiledMMAINS4_8MMA_AtomIJNS4_10MMA_TraitsINS4_25SM100_MMA_F8F6F4_2x1SM_SSEJSI_SI_fSF_SG_NS4_17integral_constantINS4_4UMMA5MajorELSQ_0EEESR_NSO_INSP_7ScaleInELSS_0EEEST_EEEEEENS4_6LayoutINS5_IJSC_SC_SC_EEENS5_IJNSA_ILi0EEESY_SY_EEEEENS5_IJNS4_10UnderscoreES11_S11_EEEEENS4_18SM100_TMA_2SM_LOADENS4_14ComposedLayoutINS4_7SwizzleILi3ELi4ELi3EEENS4_18smem_ptr_flag_bitsILi8EEENSW_INS5_IJNSA_ILi8EEESG_EEENS5_IJSG_SC_EEEEEEEvNS4_8identityENS4_28SM100_TMA_2SM_LOAD_MULTICASTES1E_vS1F_EENS_8epilogue10collective18CollectiveEpilogueINS1I_23Sm100TmaWarpSpecializedILi2ELi2ELi64ELb0ELb0EEEJNS5_IJSG_SG_SG_EEENS5_IJNSW_ISG_SC_EENSW_INSA_ILi64EEESC_EEEEESI_SJ_SI_SJ_NS1I_6fusion15FusionCallbacksIS1M_NS1S_17LinearCombinationISI_fSI_fLNS_15FloatRoundStyleE2EEES1N_S1R_JEEENS4_5SM1004TMEM4LOAD26SM100_TMEM_LOAD_32dp32b64xENS4_13SM90_TMA_LOADENS15_INS16_ILi2ELi4ELi3EEES19_NSW_INS5_IJS1A_S1P_EEENS5_IJS1P_SC_EEEEEEENS4_39AutoVectorizingCopyWithAssumedAlignmentILi128EEENS4_14SM90_TMA_STOREES27_S29_S29_EEEvvEEEEvNT_6ParamsE,"",@"SHT_CUDA_INFO"
	.sectionflags	@""
	.align	4


	//----- nvinfo : EIATTR_CUDA_API_VERSION
	.align		4
        /*0000*/ 	.byte	0x04, 0x37
        /*0002*/ 	.short	(.L_31 - .L_30)
.L_30:
        /*0004*/ 	.word	0x00000082


	//----- nvinfo : EIATTR_KPARAM_INFO
	.align		4
.L_31:
        /*0008*/ 	.byte	0x04, 0x17
        /*000a*/ 	.short	(.L_33 - .L_32)
.L_32:
        /*000c*/ 	.word	0x00000000
        /*0010*/ 	.short	0x0000
        /*0012*/ 	.short	0x0000
        /*0014*/ 	.byte	0x00, 0xf0, 0x01, 0x20


	//----- nvinfo : EIATTR_AT_ENTRY_FRAGMENTS
	.align		4
.L_33:
        /*0018*/ 	.byte	0x04, 0x4f
        /*001a*/ 	.short	(.L_35 - .L_34)


	//   ....[0]....
.L_34:
        /*001c*/ 	.word	0x00000007


	//----- nvinfo : EIATTR_RESERVED_SMEM_USED
	.align		4
.L_35:
        /*0020*/ 	.byte	0x01, 0x41
	.zero		2


	//----- nvinfo : EIATTR_SPARSE_MMA_MASK
	.align		4
        /*0024*/ 	.byte	0x03, 0x50
        /*0026*/ 	.short	0x0000


	//----- nvinfo : EIATTR_TCGEN05_2CTA_USED
	.align		4
        /*0028*/ 	.byte	0x01, 0x52
	.zero		2


	//----- nvinfo : EIATTR_MAXREG_COUNT
	.align		4
        /*002c*/ 	.byte	0x03, 0x1b
        /*002e*/ 	.short	0x00ff


	//----- nvinfo : EIATTR_NUM_BARRIERS
	.align		4
        /*0030*/ 	.byte	0x02, 0x4c
        /*0032*/ 	.byte	0x07
	.zero		1


	//----- nvinfo : EIATTR_EXTERNS
	.align		4
        /*0034*/ 	.byte	0x04, 0x0f
        /*0036*/ 	.short	(.L_37 - .L_36)


	//   ....[0]....
	.align		4
.L_36:
        /*0038*/ 	.word	index@(__assertfail)


	//----- nvinfo : EIATTR_MERCURY_ISA_VERSION
	.align		4
.L_37:
        /*003c*/ 	.byte	0x03, 0x5f
        /*003e*/ 	.short	0x0101


	//----- nvinfo : EIATTR_INT_WARP_WIDE_INSTR_OFFSETS
	.align		4
        /*0040*/ 	.byte	0x04, 0x31
        /*0042*/ 	.short	(.L_39 - .L_38)


	//   ....[0]....
.L_38:
        /*0044*/ 	.word	0x00000db0


	//   ....[1]....
        /*0048*/ 	.word	0x00000e50


	//   ....[2]....
        /*004c*/ 	.word	0x000044c0


	//   ....[3]....
        /*0050*/ 	.word	0x000044e0


	//   ....[4]....
        /*0054*/ 	.word	0x00004510


	//   ....[5]....
        /*0058*/ 	.word	0x000050c0


	//   ....[6]....
        /*005c*/ 	.word	0x00005130


	//   ....[7]....
        /*0060*/ 	.word	0x00005220


	//   ....[8]....
        /*0064*/ 	.word	0x000052d0


	//----- nvinfo : EIATTR_COOP_GROUP_MASK_REGIDS
	.align		4
.L_39:
        /*0068*/ 	.byte	0x04, 0x29
        /*006a*/ 	.short	(.L_41 - .L_40)


	//   ....[0]....
.L_40:
        /*006c*/ 	.word	0xffffffff


	//   ....[1]....
        /*0070*/ 	.word	0xffffffff


	//   ....[2]....
        /*0074*/ 	.word	0xffffffff


	//   ....[3]....
        /*0078*/ 	.word	0xffffffff


	//   ....[4]....
        /*007c*/ 	.word	0xffffffff


	//   ....[5]....
        /*0080*/ 	.word	0xffffffff


	//   ....[6]....
        /*0084*/ 	.word	0xffffffff


	//   ....[7]....
        /*0088*/ 	.word	0xffffffff


	//   ....[8]....
        /*008c*/ 	.word	0xffffffff


	//   ....[9]....
        /*0090*/ 	.word	0xffffffff


	//   ....[10]....
        /*0094*/ 	.word	0xffffffff


	//   ....[11]....
        /*0098*/ 	.word	0xffffffff


	//   ....[12]....
        /*009c*/ 	.word	0xffffffff


	//   ....[13]....
        /*00a0*/ 	.word	0xffffffff


	//----- nvinfo : EIATTR_COOP_GROUP_INSTR_OFFSETS
	.align		4
.L_41:
        /*00a4*/ 	.byte	0x04, 0x28
        /*00a6*/ 	.short	(.L_43 - .L_42)


	//   ....[0]....
.L_42:
        /*00a8*/ 	.word	0x000000b0


	//   ....[1]....
        /*00ac*/ 	.word	0x00000520


	//   ....[2]....
        /*00b0*/ 	.word	0x00000760


	//   ....[3]....
        /*00b4*/ 	.word	0x000008b0


	//   ....[4]....
        /*00b8*/ 	.word	0x000009a0


	//   ....[5]....
        /*00bc*/ 	.word	0x00000b00


	//   ....[6]....
        /*00c0*/ 	.word	0x00000c90


	//   ....[7]....
        /*00c4*/ 	.word	0x00000ed0


	//   ....[8]....
        /*00c8*/ 	.word	0x000021c0


	//   ....[9]....
        /*00cc*/ 	.word	0x000032a0


	//   ....[10]....
        /*00d0*/ 	.word	0x00003770


	//   ....[11]....
        /*00d4*/ 	.word	0x000037a0


	//   ....[12]....
        /*00d8*/ 	.word	0x000043c0


	//   ....[13]....
        /*00dc*/ 	.word	0x000045d0


	//----- nvinfo : EIATTR_VRC_CTA_INIT_COUNT
	.align		4
.L_43:
        /*00e0*/ 	.byte	0x02, 0x4a
        /*00e2*/ 	.byte	0x80
	.zero		1


	//----- nvinfo : EIATTR_SYSCALL_OFFSETS
	.align		4
        /*00e4*/ 	.byte	0x04, 0x46
        /*00e6*/ 	.short	(.L_45 - .L_44)


	//   ....[0]....
.L_44:
        /*00e8*/ 	.word	0x00005ec0


	//   ....[1]....
        /*00ec*/ 	.word	0x00006000


	//   ....[2]....
        /*00f0*/ 	.word	0x00006890


	//   ....[3]....
        /*00f4*/ 	.word	0x00007ea0


	//----- nvinfo : EIATTR_MBARRIER_INSTR_OFFSETS
	.align		4
.L_45:
        /*00f8*/ 	.byte	0x04, 0x39
        /*00fa*/ 	.short	(.L_47 - .L_46)


	//   ....[0]....
.L_46:
        /*00fc*/ 	.word	0x00000650
        /*0100*/ 	.word	0x000000ff
        /*0104*/ 	.word	0x00000000
        /*0108*/ 	.short	0x0100
        /*010a*/ 	.byte	0x04
	.zero		1


	//   ....[1]....
        /*010c*/ 	.word	0x00000660
        /*0110*/ 	.word	0x000000ff
        /*0114*/ 	.word	0x00000040
        /*0118*/ 	.short	0x0100
        /*011a*/ 	.byte	0x04
	.zero		1


	//   ....[2]....
        /*011c*/ 	.word	0x00000670
        /*0120*/ 	.word	0x000000ff
        /*0124*/ 	.word	0x00000008
        /*0128*/ 	.short	0x0100
        /*012a*/ 	.byte	0x04
	.zero		1


	//   ....[3]....
        /*012c*/ 	.word	0x00000680
        /*0130*/ 	.word	0x000000ff
        /*0134*/ 	.word	0x00000048
        /*0138*/ 	.short	0x0100
        /*013a*/ 	.byte	0x04
	.zero		1


	//   ....[4]....
        /*013c*/ 	.word	0x00000690
        /*0140*/ 	.word	0x000000ff
        /*0144*/ 	.word	0x00000010
        /*0148*/ 	.short	0x0100
        /*014a*/ 	.byte	0x04
	.zero		1


	//   ....[5]....
        /*014c*/ 	.word	0x000006a0
        /*0150*/ 	.word	0x000000ff
        /*0154*/ 	.word	0x00000050
        /*0158*/ 	.short	0x0100
        /*015a*/ 	.byte	0x04
	.zero		1


	//   ....[6]....
        /*015c*/ 	.word	0x000006b0
        /*0160*/ 	.word	0x000000ff
        /*0164*/ 	.word	0x00000018
        /*0168*/ 	.short	0x0100
        /*016a*/ 	.byte	0x04
	.zero		1


	//   ....[7]....
        /*016c*/ 	.word	0x000006c0
        /*0170*/ 	.word	0x000000ff
        /*0174*/ 	.word	0x00000058
        /*0178*/ 	.short	0x0100
        /*017a*/ 	.byte	0x04
	.zero		1


	//   ....[8]....
        /*017c*/ 	.word	0x000006d0
        /*0180*/ 	.word	0x000000ff
        /*0184*/ 	.word	0x00000020
        /*0188*/ 	.short	0x0100
        /*018a*/ 	.byte	0x04
	.zero		1


	//   ....[9]....
        /*018c*/ 	.word	0x000006e0
        /*0190*/ 	.word	0x000000ff
        /*0194*/ 	.word	0x00000060
        /*0198*/ 	.short	0x0100
        /*019a*/ 	.byte	0x04
	.zero		1


	//   ....[10]....
        /*019c*/ 	.word	0x000006f0
        /*01a0*/ 	.word	0x000000ff
        /*01a4*/ 	.word	0x00000028
        /*01a8*/ 	.short	0x0100
        /*01aa*/ 	.byte	0x04
	.zero		1


	//   ....[11]....
        /*01ac*/ 	.word	0x00000700
        /*01b0*/ 	.word	0x000000ff
        /*01b4*/ 	.word	0x00000068
        /*01b8*/ 	.short	0x0100
        /*01ba*/ 	.byte	0x04
	.zero		1


	//   ....[12]....
        /*01bc*/ 	.word	0x00000710
        /*01c0*/ 	.word	0x000000ff
        /*01c4*/ 	.word	0x00000030
        /*01c8*/ 	.short	0x0100
        /*01ca*/ 	.byte	0x04
	.zero		1


	//   ....[13]....
        /*01cc*/ 	.word	0x00000720
        /*01d0*/ 	.word	0x000000ff
        /*01d4*/ 	.word	0x00000070
        /*01d8*/ 	.short	0x0100
        /*01da*/ 	.byte	0x04
	.zero		1


	//   ....[14]....
        /*01dc*/ 	.word	0x00000730
        /*01e0*/ 	.word	0x000000ff
        /*01e4*/ 	.word	0x00000038
        /*01e8*/ 	.short	0x0100
        /*01ea*/ 	.byte	0x04
	.zero		1


	//   ....[15]....
        /*01ec*/ 	.word	0x00000740
        /*01f0*/ 	.word	0x000000ff
        /*01f4*/ 	.word	0x00000078
        /*01f8*/ 	.short	0x0100
        /*01fa*/ 	.byte	0x04
	.zero		1


	//   ....[16]....
        /*01fc*/ 	.word	0x00000860
        /*0200*/ 	.word	0x000000ff
        /*0204*/ 	.word	0x00000080
        /*0208*/ 	.short	0x0100
        /*020a*/ 	.byte	0x04
	.zero		1


	//   ....[17]....
        /*020c*/ 	.word	0x00000870
        /*0210*/ 	.word	0x000000ff
        /*0214*/ 	.word	0x00000090
        /*0218*/ 	.short	0x0100
        /*021a*/ 	.byte	0x04
	.zero		1


	//   ....[18]....
        /*021c*/ 	.word	0x00000880
        /*0220*/ 	.word	0x000000ff
        /*0224*/ 	.word	0x00000088
        /*0228*/ 	.short	0x0100
        /*022a*/ 	.byte	0x04
	.zero		1


	//   ....[19]....
        /*022c*/ 	.word	0x00000890
        /*0230*/ 	.word	0x000000ff
        /*0234*/ 	.word	0x00000098
        /*0238*/ 	.short	0x0100
        /*023a*/ 	.byte	0x04
	.zero		1


	//   ....[20]....
        /*023c*/ 	.word	0x00000970
        /*0240*/ 	.word	0x000000ff
        /*0244*/ 	.word	0x000000a0
        /*0248*/ 	.short	0x0100
        /*024a*/ 	.byte	0x06
	.zero		1


	//   ....[21]....
        /*024c*/ 	.word	0x00000980
        /*0250*/ 	.word	0x000000ff
        /*0254*/ 	.word	0x000000a8
        /*0258*/ 	.short	0x0100
        /*025a*/ 	.byte	0x06
	.zero		1


	//   ....[22]....
        /*025c*/ 	.word	0x00000ab0
        /*0260*/ 	.word	0x000000ff
        /*0264*/ 	.word	0x000000b0
        /*0268*/ 	.short	0x0100
        /*026a*/ 	.byte	0x06
	.zero		1


	//   ....[23]....
        /*026c*/ 	.word	0x00000ac0
        /*0270*/ 	.word	0x000000ff
        /*0274*/ 	.word	0x000000c0
        /*0278*/ 	.short	0x0100
        /*027a*/ 	.byte	0x06
	.zero		1


	//   ....[24]....
        /*027c*/ 	.word	0x00000ad0
        /*0280*/ 	.word	0x000000ff
        /*0284*/ 	.word	0x000000b8
        /*0288*/ 	.short	0x0100
        /*028a*/ 	.byte	0x06
	.zero		1


	//   ....[25]....
        /*028c*/ 	.word	0x00000ae0
        /*0290*/ 	.word	0x000000ff
        /*0294*/ 	.word	0x000000c8
        /*0298*/ 	.short	0x0100
        /*029a*/ 	.byte	0x06
	.zero		1


	//   ....[26]....
        /*029c*/ 	.word	0x00000c00
        /*02a0*/ 	.word	0x000000ff
        /*02a4*/ 	.word	0x000000d0
        /*02a8*/ 	.short	0x0100
        /*02aa*/ 	.byte	0x04
	.zero		1


	//   ....[27]....
        /*02ac*/ 	.word	0x00000c10
        /*02b0*/ 	.word	0x000000ff
        /*02b4*/ 	.word	0x000000f0
        /*02b8*/ 	.short	0x0100
        /*02ba*/ 	.byte	0x04
	.zero		1


	//   ....[28]....
        /*02bc*/ 	.word	0x00000c20
        /*02c0*/ 	.word	0x000000ff
        /*02c4*/ 	.word	0x000000d8
        /*02c8*/ 	.short	0x0100
        /*02ca*/ 	.byte	0x04
	.zero		1


	//   ....[29]....
        /*02cc*/ 	.word	0x00000c30
        /*02d0*/ 	.word	0x000000ff
        /*02d4*/ 	.word	0x000000f8
        /*02d8*/ 	.short	0x0100
        /*02da*/ 	.byte	0x04
	.zero		1


	//   ....[30]....
        /*02dc*/ 	.word	0x00000c40
        /*02e0*/ 	.word	0x000000ff
        /*02e4*/ 	.word	0x000000e0
        /*02e8*/ 	.short	0x0100
        /*02ea*/ 	.byte	0x04
	.zero		1


	//   ....[31]....
        /*02ec*/ 	.word	0x00000c50
        /*02f0*/ 	.word	0x000000ff
        /*02f4*/ 	.word	0x00000100
        /*02f8*/ 	.short	0x0100
        /*02fa*/ 	.byte	0x04
	.zero		1


	//   ....[32]....
        /*02fc*/ 	.word	0x00000c60
        /*0300*/ 	.word	0x000000ff
        /*0304*/ 	.word	0x000000e8
        /*0308*/ 	.short	0x0100
        /*030a*/ 	.byte	0x04
	.zero		1


	//   ....[33]....
        /*030c*/ 	.word	0x00000c70
        /*0310*/ 	.word	0x000000ff
        /*0314*/ 	.word	0x00000108
        /*0318*/ 	.short	0x0100
        /*031a*/ 	.byte	0x04
	.zero		1


	//   ....[34]....
        /*031c*/ 	.word	0x00000d60
        /*0320*/ 	.word	0x000000ff
        /*0324*/ 	.word	0x00000110
        /*0328*/ 	.short	0x0100
        /*032a*/ 	.byte	0x04
	.zero		1


	//   ....[35]....
        /*032c*/ 	.word	0x00000d70
        /*0330*/ 	.word	0x000000ff
        /*0334*/ 	.word	0x00000120
        /*0338*/ 	.short	0x0100
        /*033a*/ 	.byte	0x04
	.zero		1


	//   ....[36]....
        /*033c*/ 	.word	0x00000d80
        /*0340*/ 	.word	0x000000ff
        /*0344*/ 	.word	0x00000118
        /*0348*/ 	.short	0x0100
        /*034a*/ 	.byte	0x04
	.zero		1


	//   ....[37]....
        /*034c*/ 	.word	0x00000d90
        /*0350*/ 	.word	0x000000ff
        /*0354*/ 	.word	0x00000128
        /*0358*/ 	.short	0x0100
        /*035a*/ 	.byte	0x04
	.zero		1


	//   ....[38]....
        /*035c*/ 	.word	0x00000e90
        /*0360*/ 	.word	0x000000ff
        /*0364*/ 	.word	0x00000130
        /*0368*/ 	.short	0x0100
        /*036a*/ 	.byte	0x06
	.zero		1


	//   ....[39]....
        /*036c*/ 	.word	0x00001a10
        /*0370*/ 	.word	0x00000000
        /*0374*/ 	.word	0x00000120
        /*0378*/ 	.short	0x010a
        /*037a*/ 	.byte	0xff
	.zero		1


	//   ....[40]....
        /*037c*/ 	.word	0x00001a30
        /*0380*/ 	.word	0x00000000
        /*0384*/ 	.word	0x00000110
        /*0388*/ 	.short	0x0101
        /*038a*/ 	.byte	0xff
	.zero		1


	//   ....[41]....
        /*038c*/ 	.word	0x00001ae0
        /*0390*/ 	.word	0x000000ff
        /*0394*/ 	.word	0x00000040
        /*0398*/ 	.short	0x010a
        /*039a*/ 	.byte	0x04
	.zero		1


	//   ....[42]....
        /*039c*/ 	.word	0x00001bb0
        /*03a0*/ 	.word	0x000000ff
        /*03a4*/ 	.word	0x00000040
        /*03a8*/ 	.short	0x010a
        /*03aa*/ 	.byte	0x21
	.zero		1


	//   ....[43]....
        /*03ac*/ 	.word	0x00001d60
        /*03b0*/ 	.word	0x000000ff
        /*03b4*/ 	.word	0x00000040
        /*03b8*/ 	.short	0x010a
        /*03ba*/ 	.byte	0x05
	.zero		1


	//   ....[44]....
        /*03bc*/ 	.word	0x00001e70
        /*03c0*/ 	.word	0x000000ff
        /*03c4*/ 	.word	0x000000a8
        /*03c8*/ 	.short	0x0101
        /*03ca*/ 	.byte	0x0d
	.zero		1


	//   ....[45]....
        /*03cc*/ 	.word	0x00001e90
        /*03d0*/ 	.word	0x000000ff
        /*03d4*/ 	.word	0x00000040
        /*03d8*/ 	.short	0x010a
        /*03da*/ 	.byte	0x04
	.zero		1


	//   ....[46]....
        /*03dc*/ 	.word	0x00001f10
        /*03e0*/ 	.word	0x000000ff
        /*03e4*/ 	.word	0x00000040
        /*03e8*/ 	.short	0x010a
        /*03ea*/ 	.byte	0x09
	.zero		1


	//   ....[47]....
        /*03ec*/ 	.word	0x000020e0
        /*03f0*/ 	.word	0x000000ff
        /*03f4*/ 	.word	0x00000040
        /*03f8*/ 	.short	0x010a
        /*03fa*/ 	.byte	0x05
	.zero		1


	//   ....[48]....
        /*03fc*/ 	.word	0x000021f0
        /*0400*/ 	.word	0x00000003
        /*0404*/ 	.word	0x000000b0
        /*0408*/ 	.short	0x010a
        /*040a*/ 	.byte	0xff
	.zero		1


	//   ....[49]....
        /*040c*/ 	.word	0x00002340
        /*0410*/ 	.word	0x00000000
        /*0414*/ 	.word	0x00000000
        /*0418*/ 	.short	0x0101
        /*041a*/ 	.byte	0xff
	.zero		1


	//   ....[50]....
        /*041c*/ 	.word	0x000028e0
        /*0420*/ 	.word	0x000000ff
        /*0424*/ 	.word	0x00000000
        /*0428*/ 	.short	0x010a
        /*042a*/ 	.byte	0x04
	.zero		1


	//   ....[51]....
        /*042c*/ 	.word	0x00002970
        /*0430*/ 	.word	0x000000ff
        /*0434*/ 	.word	0x00000000
        /*0438*/ 	.short	0x010a
        /*043a*/ 	.byte	0x05
	.zero		1


	//   ....[52]....
        /*043c*/ 	.word	0x00002a00
        /*0440*/ 	.word	0x000000ff
        /*0444*/ 	.word	0x00000000
        /*0448*/ 	.short	0x010a
        /*044a*/ 	.byte	0x05
	.zero		1


	//   ....[53]....
        /*044c*/ 	.word	0x00002a90
        /*0450*/ 	.word	0x000000ff
        /*0454*/ 	.word	0x00000000
        /*0458*/ 	.short	0x010a
        /*045a*/ 	.byte	0x05
	.zero		1


	//   ....[54]....
        /*045c*/ 	.word	0x00002b20
        /*0460*/ 	.word	0x000000ff
        /*0464*/ 	.word	0x00000000
        /*0468*/ 	.short	0x010a
        /*046a*/ 	.byte	0x05
	.zero		1


	//   ....[55]....
        /*046c*/ 	.word	0x00002bb0
        /*0470*/ 	.word	0x000000ff
        /*0474*/ 	.word	0x00000000
        /*0478*/ 	.short	0x010a
        /*047a*/ 	.byte	0x05
	.zero		1


	//   ....[56]....
        /*047c*/ 	.word	0x00002c40
        /*0480*/ 	.word	0x000000ff
        /*0484*/ 	.word	0x00000000
        /*0488*/ 	.short	0x010a
        /*048a*/ 	.byte	0x05
	.zero		1


	//   ....[57]....
        /*048c*/ 	.word	0x00002ce0
        /*0490*/ 	.word	0x00000000
        /*0494*/ 	.word	0x00000000
        /*0498*/ 	.short	0x010a
        /*049a*/ 	.byte	0xff
	.zero		1


	//   ....[58]....
        /*049c*/ 	.word	0x00002e00
        /*04a0*/ 	.word	0x00000002
        /*04a4*/ 	.word	0x00000110
        /*04a8*/ 	.short	0x010a
        /*04aa*/ 	.byte	0xff
	.zero		1


	//   ....[59]....
        /*04ac*/ 	.word	0x00002e60
        /*04b0*/ 	.word	0x00000004
        /*04b4*/ 	.word	0x00000000
        /*04b8*/ 	.short	0x0101
        /*04ba*/ 	.byte	0xff
	.zero		1


	//   ....[60]....
        /*04bc*/ 	.word	0x00002e80
        /*04c0*/ 	.word	0x000000ff
        /*04c4*/ 	.word	0x000000c0
        /*04c8*/ 	.short	0x010a
        /*04ca*/ 	.byte	0x04
	.zero		1


	//   ....[61]....
        /*04cc*/ 	.word	0x00002fa0
        /*04d0*/ 	.word	0x00000002
        /*04d4*/ 	.word	0x000000b0
        /*04d8*/ 	.short	0x010a
        /*04da*/ 	.byte	0xff
	.zero		1


	//   ....[62]....
        /*04dc*/ 	.word	0x000030b0
        /*04e0*/ 	.word	0x00000002
        /*04e4*/ 	.word	0x00000000
        /*04e8*/ 	.short	0x0101
        /*04ea*/ 	.byte	0xff
	.zero		1


	//   ....[63]....
        /*04ec*/ 	.word	0x00003140
        /*04f0*/ 	.word	0x000000ff
        /*04f4*/ 	.word	0x000000c0
        /*04f8*/ 	.short	0x0106
        /*04fa*/ 	.byte	0x04
	.zero		1


	//   ....[64]....
        /*04fc*/ 	.word	0x00003160
        /*0500*/ 	.word	0x000000ff
        /*0504*/ 	.word	0x000000c0
        /*0508*/ 	.short	0x010a
        /*050a*/ 	.byte	0x04
	.zero		1


	//   ....[65]....
        /*050c*/ 	.word	0x000031f0
        /*0510*/ 	.word	0x000000ff
        /*0514*/ 	.word	0x000000c0
        /*0518*/ 	.short	0x0106
        /*051a*/ 	.byte	0x07
	.zero		1


	//   ....[66]....
        /*051c*/ 	.word	0x00003230
        /*0520*/ 	.word	0x00000000
        /*0524*/ 	.word	0x000000c0
        /*0528*/ 	.short	0x010a
        /*052a*/ 	.byte	0xff
	.zero		1


	//   ....[67]....
        /*052c*/ 	.word	0x00003470
        /*0530*/ 	.word	0x000000ff
        /*0534*/ 	.word	0x00000008
        /*0538*/ 	.short	0x010a
        /*053a*/ 	.byte	0x05
	.zero		1


	//   ....[68]....
        /*053c*/ 	.word	0x00003490
        /*0540*/ 	.word	0x000000ff
        /*0544*/ 	.word	0x00000008
        /*0548*/ 	.short	0x010a
        /*054a*/ 	.byte	0x05
	.zero		1


	//   ....[69]....
        /*054c*/ 	.word	0x00003620
        /*0550*/ 	.word	0x000000ff
        /*0554*/ 	.word	0x00000008
        /*0558*/ 	.short	0x010a
        /*055a*/ 	.byte	0x05
	.zero		1


	//   ....[70]....
        /*055c*/ 	.word	0x00003640
        /*0560*/ 	.word	0x000000ff
        /*0564*/ 	.word	0x00000008
        /*0568*/ 	.short	0x010a
        /*056a*/ 	.byte	0x05
	.zero		1


	//   ....[71]....
        /*056c*/ 	.word	0x00003700
        /*0570*/ 	.word	0x000000ff
        /*0574*/ 	.word	0x00000000
        /*0578*/ 	.short	0x0101
        /*057a*/ 	.byte	0x04
	.zero		1


	//   ....[72]....
        /*057c*/ 	.word	0x00003a40
        /*0580*/ 	.word	0x00000000
        /*0584*/ 	.word	0x000000b0
        /*0588*/ 	.short	0x010a
        /*058a*/ 	.byte	0xff
	.zero		1


	//   ....[73]....
        /*058c*/ 	.word	0x00003b00
        /*0590*/ 	.word	0x00000000
        /*0594*/ 	.word	0x00000000
        /*0598*/ 	.short	0x0101
        /*059a*/ 	.byte	0xff
	.zero		1


	//   ....[74]....
        /*059c*/ 	.word	0x00003bc0
        /*05a0*/ 	.word	0x000000ff
        /*05a4*/ 	.word	0x00000000
        /*05a8*/ 	.short	0x010a
        /*05aa*/ 	.byte	0x04
	.zero		1


	//   ....[75]....
        /*05ac*/ 	.word	0x00003bd0
        /*05b0*/ 	.word	0x000000ff
        /*05b4*/ 	.word	0x000000f0
        /*05b8*/ 	.short	0x010a
        /*05ba*/ 	.byte	0x1f
	.zero		1


	//   ....[76]....
        /*05bc*/ 	.word	0x00003c80
        /*05c0*/ 	.word	0x000000ff
        /*05c4*/ 	.word	0x00000000
        /*05c8*/ 	.short	0x010a
        /*05ca*/ 	.byte	0x05
	.zero		1


	//   ....[77]....
        /*05cc*/ 	.word	0x00003db0
        /*05d0*/ 	.word	0x000000ff
        /*05d4*/ 	.word	0x00000000
        /*05d8*/ 	.short	0x010a
        /*05da*/ 	.byte	0x04
	.zero		1


	//   ....[78]....
        /*05dc*/ 	.word	0x000040b0
        /*05e0*/ 	.word	0x000000ff
        /*05e4*/ 	.word	0x00000000
        /*05e8*/ 	.short	0x010a
        /*05ea*/ 	.byte	0x04
	.zero		1


	//   ....[79]....
        /*05ec*/ 	.word	0x00004140
        /*05f0*/ 	.word	0x000000ff
        /*05f4*/ 	.word	0x00000000
        /*05f8*/ 	.short	0x010a
        /*05fa*/ 	.byte	0x05
	.zero		1


	//   ....[80]....
        /*05fc*/ 	.word	0x000041d0
        /*0600*/ 	.word	0x000000ff
        /*0604*/ 	.word	0x00000000
        /*0608*/ 	.short	0x010a
        /*060a*/ 	.byte	0x05
	.zero		1


	//   ....[81]....
        /*060c*/ 	.word	0x00004270
        /*0610*/ 	.word	0x00000000
        /*0614*/ 	.word	0x00000000
        /*0618*/ 	.short	0x010a
        /*061a*/ 	.byte	0xff
	.zero		1


	//   ....[82]....
        /*061c*/ 	.word	0x000042b0
        /*0620*/ 	.word	0x00000000
        /*0624*/ 	.word	0x00000000
        /*0628*/ 	.short	0x010a
        /*062a*/ 	.byte	0xff
	.zero		1


	//   ....[83]....
        /*062c*/ 	.word	0x00004320
        /*0630*/ 	.word	0x000000ff
        /*0634*/ 	.word	0x00000000
        /*0638*/ 	.short	0x0101
        /*063a*/ 	.byte	0x04
	.zero		1


	//   ....[84]....
        /*063c*/ 	.word	0x00004360
        /*0640*/ 	.word	0x000000ff
        /*0644*/ 	.word	0x00000130
        /*0648*/ 	.short	0x010a
        /*064a*/ 	.byte	0x1a
	.zero		1


	//   ....[85]....
        /*064c*/ 	.word	0x000043b0
        /*0650*/ 	.word	0x000000ff
        /*0654*/ 	.word	0x00000000
        /*0658*/ 	.short	0x0101
        /*065a*/ 	.byte	0x04
	.zero		1


	//   ....[86]....
        /*065c*/ 	.word	0x00004880
        /*0660*/ 	.word	0x00000008
        /*0664*/ 	.word	0x000000b0
        /*0668*/ 	.short	0x010a
        /*066a*/ 	.byte	0xff
	.zero		1


	//   ....[87]....
        /*066c*/ 	.word	0x000049f0
        /*0670*/ 	.word	0x00000000
        /*0674*/ 	.word	0x00000000
        /*0678*/ 	.short	0x0101
        /*067a*/ 	.byte	0xff
	.zero		1


	//   ....[88]....
        /*067c*/ 	.word	0x00004ed0
        /*0680*/ 	.word	0x000000ff
        /*0684*/ 	.word	0x000000a8
        /*0688*/ 	.short	0x010a
        /*068a*/ 	.byte	0x15
	.zero		1


	//   ....[89]....
        /*068c*/ 	.word	0x00005060
        /*0690*/ 	.word	0x000000ff
        /*0694*/ 	.word	0x00000090
        /*0698*/ 	.short	0x010a
        /*069a*/ 	.byte	0x15
	.zero		1


	//   ....[90]....
        /*069c*/ 	.word	0x000051d0
        /*06a0*/ 	.word	0x000000ff
        /*06a4*/ 	.word	0x00000080
        /*06a8*/ 	.short	0x010b
        /*06aa*/ 	.byte	0x15
	.zero		1


	//   ....[91]....
        /*06ac*/ 	.word	0x000051e0
        /*06b0*/ 	.word	0x000000ff
        /*06b4*/ 	.word	0x00000000
        /*06b8*/ 	.short	0x0101
        /*06ba*/ 	.byte	0x21
	.zero		1


	//   ....[92]....
        /*06bc*/ 	.word	0x000051f0
        /*06c0*/ 	.word	0x000000ff
        /*06c4*/ 	.word	0x00000098
        /*06c8*/ 	.short	0x010a
        /*06ca*/ 	.byte	0x15
	.zero		1


	//   ....[93]....
        /*06cc*/ 	.word	0x000053d0
        /*06d0*/ 	.word	0x000000ff
        /*06d4*/ 	.word	0x00000088
        /*06d8*/ 	.short	0x010b
        /*06da*/ 	.byte	0x15
	.zero		1


	//   ....[94]....
        /*06dc*/ 	.word	0x000053e0
        /*06e0*/ 	.word	0x000000ff
        /*06e4*/ 	.word	0x00000000
        /*06e8*/ 	.short	0x0101
        /*06ea*/ 	.byte	0x1f
	.zero		1


	//   ....[95]....
        /*06ec*/ 	.word	0x00005410
        /*06f0*/ 	.word	0x000000ff
        /*06f4*/ 	.word	0x00000090
        /*06f8*/ 	.short	0x010a
        /*06fa*/ 	.byte	0x15
	.zero		1


	//   ....[96]....
        /*06fc*/ 	.word	0x00005450
        /*0700*/ 	.word	0x00000000
        /*0704*/ 	.word	0x00000098
        /*0708*/ 	.short	0x010a
        /*070a*/ 	.byte	0xff
	.zero		1


	//   ....[97]....
        /*070c*/ 	.word	0x00005760
        /*0710*/ 	.word	0x00000003
        /*0714*/ 	.word	0x000000b0
        /*0718*/ 	.short	0x010a
        /*071a*/ 	.byte	0xff
	.zero		1


	//   ....[98]....
        /*071c*/ 	.word	0x000058e0
        /*0720*/ 	.word	0x00000000
        /*0724*/ 	.word	0x00000000
        /*0728*/ 	.short	0x0101
        /*072a*/ 	.byte	0xff
	.zero		1


	//   ....[99]....
        /*072c*/ 	.word	0x00006430
        /*0730*/ 	.word	0x00000003
        /*0734*/ 	.word	0x00000080
        /*0738*/ 	.short	0x010a
        /*073a*/ 	.byte	0xff
	.zero		1


	//   ....[100]....
        /*073c*/ 	.word	0x00006470
        /*0740*/ 	.word	0x000000a1
        /*0744*/ 	.word	0x000000d0
        /*0748*/ 	.short	0x010a
        /*074a*/ 	.byte	0xff
	.zero		1


	//   ....[101]....
        /*074c*/ 	.word	0x000065b0
        /*0750*/ 	.word	0x00000003
        /*0754*/ 	.word	0x00000080
        /*0758*/ 	.short	0x010a
        /*075a*/ 	.byte	0xff
	.zero		1


	//   ....[102]....
        /*075c*/ 	.word	0x000066e0
        /*0760*/ 	.word	0x00000000
        /*0764*/ 	.word	0x00000000
        /*0768*/ 	.short	0x0101
        /*076a*/ 	.byte	0xff
	.zero		1


	//   ....[103]....
        /*076c*/ 	.word	0x00006760
        /*0770*/ 	.word	0x000000a1
        /*0774*/ 	.word	0x000000d0
        /*0778*/ 	.short	0x010a
        /*077a*/ 	.byte	0xff
	.zero		1


	//   ....[104]....
        /*077c*/ 	.word	0x00007b10
        /*0780*/ 	.word	0x000000c5
        /*0784*/ 	.word	0x00000080
        /*0788*/ 	.short	0x010a
        /*078a*/ 	.byte	0xff
	.zero		1


	//   ....[105]....
        /*078c*/ 	.word	0x00007bf0
        /*0790*/ 	.word	0x000000c5
        /*0794*/ 	.word	0x00000080
        /*0798*/ 	.short	0x010a
        /*079a*/ 	.byte	0xff
	.zero		1


	//   ....[106]....
        /*079c*/ 	.word	0x00007d20
        /*07a0*/ 	.word	0x00000000
        /*07a4*/ 	.word	0x00000000
        /*07a8*/ 	.short	0x0101
        /*07aa*/ 	.byte	0xff
	.zero		1


	//   ....[107]....
        /*07ac*/ 	.word	0x00008150
        /*07b0*/ 	.word	0x000000a1
        /*07b4*/ 	.word	0x00000000
        /*07b8*/ 	.short	0x0101
        /*07ba*/ 	.byte	0xff
	.zero		1


	//   ....[108]....
        /*07bc*/ 	.word	0x000091b0
        /*07c0*/ 	.word	0x00000000
        /*07c4*/ 	.word	0x00000120
        /*07c8*/ 	.short	0x010a
        /*07ca*/ 	.byte	0xff
	.zero		1


	//   ....[109]....
        /*07cc*/ 	.word	0x00009210
        /*07d0*/ 	.word	0x00000000
        /*07d4*/ 	.word	0x00000040
        /*07d8*/ 	.short	0x010a
        /*07da*/ 	.byte	0xff
	.zero		1


	//   ....[110]....
        /*07dc*/ 	.word	0x00009270
        /*07e0*/ 	.word	0x00000000
        /*07e4*/ 	.word	0x00000040
        /*07e8*/ 	.short	0x010a
        /*07ea*/ 	.byte	0xff
	.zero		1


	//   ....[111]....
        /*07ec*/ 	.word	0x000092c0
        /*07f0*/ 	.word	0x00000003
        /*07f4*/ 	.word	0x000000b0
        /*07f8*/ 	.short	0x010a
        /*07fa*/ 	.byte	0xff
	.zero		1


	//   ....[112]....
        /*07fc*/ 	.word	0x00009320
        /*0800*/ 	.word	0x00000000
        /*0804*/ 	.word	0x00000000
        /*0808*/ 	.short	0x010a
        /*080a*/ 	.byte	0xff
	.zero		1


	//   ....[113]....
        /*080c*/ 	.word	0x00009380
        /*0810*/ 	.word	0x00000000
        /*0814*/ 	.word	0x00000000
        /*0818*/ 	.short	0x010a
        /*081a*/ 	.byte	0xff
	.zero		1


	//   ....[114]....
        /*081c*/ 	.word	0x000093e0
        /*0820*/ 	.word	0x00000000
        /*0824*/ 	.word	0x00000000
        /*0828*/ 	.short	0x010a
        /*082a*/ 	.byte	0xff
	.zero		1


	//   ....[115]....
        /*082c*/ 	.word	0x00009440
        /*0830*/ 	.word	0x00000000
        /*0834*/ 	.word	0x00000000
        /*0838*/ 	.short	0x010a
        /*083a*/ 	.byte	0xff
	.zero		1


	//   ....[116]....
        /*083c*/ 	.word	0x000094a0
        /*0840*/ 	.word	0x00000000
        /*0844*/ 	.word	0x00000000
        /*0848*/ 	.short	0x010a
        /*084a*/ 	.byte	0xff
	.zero		1


	//   ....[117]....
        /*084c*/ 	.word	0x00009500
        /*0850*/ 	.word	0x00000000
        /*0854*/ 	.word	0x00000000
        /*0858*/ 	.short	0x010a
        /*085a*/ 	.byte	0xff
	.zero		1


	//   ....[118]....
        /*085c*/ 	.word	0x00009560
        /*0860*/ 	.word	0x00000000
        /*0864*/ 	.word	0x00000000
        /*0868*/ 	.short	0x010a
        /*086a*/ 	.byte	0xff
	.zero		1


	//   ....[119]....
        /*086c*/ 	.word	0x000095b0
        /*0870*/ 	.word	0x00000002
        /*0874*/ 	.word	0x00000110
        /*0878*/ 	.short	0x010a
        /*087a*/ 	.byte	0xff
	.zero		1


	//   ....[120]....
        /*087c*/ 	.word	0x00009610
        /*0880*/ 	.word	0x00000002
        /*0884*/ 	.word	0x000000c0
        /*0888*/ 	.short	0x010a
        /*088a*/ 	.byte	0xff
	.zero		1


	//   ....[121]....
        /*088c*/ 	.word	0x00009660
        /*0890*/ 	.word	0x00000002
        /*0894*/ 	.word	0x000000b0
        /*0898*/ 	.short	0x010a
        /*089a*/ 	.byte	0xff
	.zero		1


	//   ....[122]....
        /*089c*/ 	.word	0x000096c0
        /*08a0*/ 	.word	0x00000000
        /*08a4*/ 	.word	0x000000c0
        /*08a8*/ 	.short	0x010a
        /*08aa*/ 	.byte	0xff
	.zero		1


	//   ....[123]....
        /*08ac*/ 	.word	0x00009720
        /*08b0*/ 	.word	0x00000000
        /*08b4*/ 	.word	0x00000008
        /*08b8*/ 	.short	0x010a
        /*08ba*/ 	.byte	0xff
	.zero		1


	//   ....[124]....
        /*08bc*/ 	.word	0x00009810
        /*08c0*/ 	.word	0x00000000
        /*08c4*/ 	.word	0x00000008
        /*08c8*/ 	.short	0x010a
        /*08ca*/ 	.byte	0xff
	.zero		1


	//   ....[125]....
        /*08cc*/ 	.word	0x00009860
        /*08d0*/ 	.word	0x00000000
        /*08d4*/ 	.word	0x000000b0
        /*08d8*/ 	.short	0x010a
        /*08da*/ 	.byte	0xff
	.zero		1


	//   ....[126]....
        /*08dc*/ 	.word	0x000098c0
        /*08e0*/ 	.word	0x00000000
        /*08e4*/ 	.word	0x000000f0
        /*08e8*/ 	.short	0x010a
        /*08ea*/ 	.byte	0xff
	.zero		1


	//   ....[127]....
        /*08ec*/ 	.word	0x00009920
        /*08f0*/ 	.word	0x00000000
        /*08f4*/ 	.word	0x00000000
        /*08f8*/ 	.short	0x010a
        /*08fa*/ 	.byte	0xff
	.zero		1


	//   ....[128]....
        /*08fc*/ 	.word	0x00009980
        /*0900*/ 	.word	0x00000000
        /*0904*/ 	.word	0x00000000
        /*0908*/ 	.short	0x010a
        /*090a*/ 	.byte	0xff
	.zero		1


	//   ....[129]....
        /*090c*/ 	.word	0x000099e0
        /*0910*/ 	.word	0x00000000
        /*0914*/ 	.word	0x00000000
        /*0918*/ 	.short	0x010a
        /*091a*/ 	.byte	0xff
	.zero		1


	//   ....[130]....
        /*091c*/ 	.word	0x00009a40
        /*0920*/ 	.word	0x00000000
        /*0924*/ 	.word	0x00000000
        /*0928*/ 	.short	0x010a
        /*092a*/ 	.byte	0xff
	.zero		1


	//   ....[131]....
        /*092c*/ 	.word	0x00009aa0
        /*0930*/ 	.word	0x00000000
        /*0934*/ 	.word	0x00000130
        /*0938*/ 	.short	0x010a
        /*093a*/ 	.byte	0xff
	.zero		1


	//   ....[132]....
        /*093c*/ 	.word	0x00009af0
        /*0940*/ 	.word	0x00000008
        /*0944*/ 	.word	0x000000b0
        /*0948*/ 	.short	0x010a
        /*094a*/ 	.byte	0xff
	.zero		1


	//   ....[133]....
        /*094c*/ 	.word	0x00009b50
        /*0950*/ 	.word	0x00000000
        /*0954*/ 	.word	0x000000a8
        /*0958*/ 	.short	0x010a
        /*095a*/ 	.byte	0xff
	.zero		1


	//   ....[134]....
        /*095c*/ 	.word	0x00009bb0
        /*0960*/ 	.word	0x00000005
        /*0964*/ 	.word	0x00000090
        /*0968*/ 	.short	0x010a
        /*096a*/ 	.byte	0xff
	.zero		1


	//   ....[135]....
        /*096c*/ 	.word	0x00009c10
        /*0970*/ 	.word	0x00000005
        /*0974*/ 	.word	0x00000098
        /*0978*/ 	.short	0x010a
        /*097a*/ 	.byte	0xff
	.zero		1


	//   ....[136]....
        /*097c*/ 	.word	0x00009c70
        /*0980*/ 	.word	0x00000000
        /*0984*/ 	.word	0x00000090
        /*0988*/ 	.short	0x010a
        /*098a*/ 	.byte	0xff
	.zero		1


	//   ....[137]....
        /*098c*/ 	.word	0x00009cc0
        /*0990*/ 	.word	0x00000003
        /*0994*/ 	.word	0x000000b0
        /*0998*/ 	.short	0x010a
        /*099a*/ 	.byte	0xff
	.zero		1


	//   ....[138]....
        /*099c*/ 	.word	0x00009d10
        /*09a0*/ 	.word	0x00000003
        /*09a4*/ 	.word	0x00000080
        /*09a8*/ 	.short	0x010a
        /*09aa*/ 	.byte	0xff
	.zero		1


	//   ....[139]....
        /*09ac*/ 	.word	0x00009d60
        /*09b0*/ 	.word	0x000000a1
        /*09b4*/ 	.word	0x000000d0
        /*09b8*/ 	.short	0x010a
        /*09ba*/ 	.byte	0xff
	.zero		1


	//   ....[140]....
        /*09bc*/ 	.word	0x00009db0
        /*09c0*/ 	.word	0x000000c5
        /*09c4*/ 	.word	0x00000080
        /*09c8*/ 	.short	0x010a
        /*09ca*/ 	.byte	0xff
	.zero		1


	//----- nvinfo : EIATTR_NUM_MBARRIERS
	.align		4
.L_47:
        /*09cc*/ 	.byte	0x03, 0x38
        /*09ce*/ 	.short	0x0027


	//----- nvinfo : EIATTR_EXIT_INSTR_OFFSETS
	.align		4
        /*09d0*/ 	.byte	0x04, 0x1c
        /*09d2*/ 	.short	(.L_49 - .L_48)


	//   ....[0]....
.L_48:
        /*09d4*/ 	.word	0x00002d10


	//   ....[1]....
        /*09d8*/ 	.word	0x00003200


	//   ....[2]....
        /*09dc*/ 	.word	0x00003260


	//   ....[3]....
        /*09e0*/ 	.word	0x000045e0


	//   ....[4]....
        /*09e4*/ 	.word	0x00005480


	//   ....[5]....
        /*09e8*/ 	.word	0x000054c0


	//   ....[6]....
        /*09ec*/ 	.word	0x000091a0


	//----- nvinfo : EIATTR_MAX_THREADS
	.align		4
.L_49:
        /*09f0*/ 	.byte	0x04, 0x05
        /*09f2*/ 	.short	(.L_51 - .L_50)
.L_50:
        /*09f4*/ 	.word	0x00000100
        /*09f8*/ 	.word	0x00000001
        /*09fc*/ 	.word	0x00000001


	//----- nvinfo : EIATTR_CRS_STACK_SIZE
	.align		4
.L_51:
        /*0a00*/ 	.byte	0x04, 0x1e
        /*0a02*/ 	.short	(.L_53 - .L_52)
.L_52:
        /*0a04*/ 	.word	0x00000000


	//----- nvinfo : EIATTR_CBANK_PARAM_SIZE
	.align		4
.L_53:
        /*0a08*/ 	.byte	0x03, 0x19
        /*0a0a*/ 	.short	0x0800


	//----- nvinfo : EIATTR_PARAM_CBANK
	.align		4
        /*0a0c*/ 	.byte	0x04, 0x0a
        /*0a0e*/ 	.short	(.L_55 - .L_54)
	.align		4
.L_54:
        /*0a10*/ 	.word	index@(.nv.constant0._ZN7cutlass13device_kernelINS_4gemm6kernel13GemmUniversalIN4cute5tupleIJiiiiEEENS1_10collective13CollectiveMmaINS1_35MainloopSm100TmaUmmaWarpSpecializedILi8ELi2ELi4ENS5_IJNS4_1CILi4EEENSA_ILi1EEESC_EEEEENS5_IJNSA_ILi256EEENSA_ILi128EEESG_EEENS_12float_e5m2_tENS5_IJlSC_lEEESI_SJ_NS4_8TiledMMAINS4_8MMA_AtomIJNS4_10MMA_TraitsINS4_25SM100_MMA_F8F6F4_2x1SM_SSEJSI_SI_fSF_SG_NS4_17integral_constantINS4_4UMMA5MajorELSQ_0EEESR_NSO_INSP_7ScaleInELSS_0EEEST_EEEEEENS4_6LayoutINS5_IJSC_SC_SC_EEENS5_IJNSA_ILi0EEESY_SY_EEEEENS5_IJNS4_10UnderscoreES11_S11_EEEEENS4_18SM100_TMA_2SM_LOADENS4_14ComposedLayoutINS4_7SwizzleILi3ELi4ELi3EEENS4_18smem_ptr_flag_bitsILi8EEENSW_INS5_IJNSA_ILi8EEESG_EEENS5_IJSG_SC_EEEEEEEvNS4_8identityENS4_28SM100_TMA_2SM_LOAD_MULTICASTES1E_vS1F_EENS_8epilogue10collective18CollectiveEpilogueINS1I_23Sm100TmaWarpSpecializedILi2ELi2ELi64ELb0ELb0EEEJNS5_IJSG_SG_SG_EEENS5_IJNSW_ISG_SC_EENSW_INSA_ILi64EEESC_EEEEESI_SJ_SI_SJ_NS1I_6fusion15FusionCallbacksIS1M_NS1S_17LinearCombinationISI_fSI_fLNS_15FloatRoundStyleE2EEES1N_S1R_JEEENS4_5SM1004TMEM4LOAD26SM100_TMEM_LOAD_32dp32b64xENS4_13SM90_TMA_LOADENS15_INS16_ILi2ELi4ELi3EEES19_NSW_INS5_IJS1A_S1P_EEENS5_IJS1P_SC_EEEEEEENS4_39AutoVectorizingCopyWithAssumedAlignmentILi128EEENS4_14SM90_TMA_STOREES27_S29_S29_EEEvvEEEEvNT_6ParamsE)
        /*0a14*/ 	.short	0x0380
        /*0a16*/ 	.short	0x0800


	//----- nvinfo : EIATTR_SW_WAR
	.align		4
.L_55:
        /*0a18*/ 	.byte	0x04, 0x36
        /*0a1a*/ 	.short	(.L_57 - .L_56)
.L_56:
        /*0a1c*/ 	.word	0x00000008
.L_57:


//--------------------- .nv.callgraph             --------------------------
	.section	.nv.callgraph,"",@"SHT_CUDA_CALLGRAPH"
	.align	4
	.sectionentsize	8
	.align		4
        /*0000*/ 	.word	0x00000000
	.align		4
        /*0004*/ 	.word	0xffffffff
	.align		4
        /*0008*/ 	.word	index@(_ZN7cutlass13device_kernelINS_4gemm6kernel13GemmUniversalIN4cute5tupleIJiiiiEEENS1_10collective13CollectiveMmaINS1_35MainloopSm100TmaUmmaWarpSpecializedILi8ELi2ELi4ENS5_IJNS4_1CILi4EEENSA_ILi1EEESC_EEEEENS5_IJNSA_ILi256EEENSA_ILi128EEESG_EEENS_12float_e5m2_tENS5_IJlSC_lEEESI_SJ_NS4_8TiledMMAINS4_8MMA_AtomIJNS4_10MMA_TraitsINS4_25SM100_MMA_F8F6F4_2x1SM_SSEJSI_SI_fSF_SG_NS4_17integral_constantINS4_4UMMA5MajorELSQ_0EEESR_NSO_INSP_7ScaleInELSS_0EEEST_EEEEEENS4_6LayoutINS5_IJSC_SC_SC_EEENS5_IJNSA_ILi0EEESY_SY_EEEEENS5_IJNS4_10UnderscoreES11_S11_EEEEENS4_18SM100_TMA_2SM_LOADENS4_14ComposedLayoutINS4_7SwizzleILi3ELi4ELi3EEENS4_18smem_ptr_flag_bitsILi8EEENSW_INS5_IJNSA_ILi8EEESG_EEENS5_IJSG_SC_EEEEEEEvNS4_8identityENS4_28SM100_TMA_2SM_LOAD_MULTICASTES1E_vS1F_EENS_8epilogue10collective18CollectiveEpilogueINS1I_23Sm100TmaWarpSpecializedILi2ELi2ELi64ELb0ELb0EEEJNS5_IJSG_SG_SG_EEENS5_IJNSW_ISG_SC_EENSW_INSA_ILi64EEESC_EEEEESI_SJ_SI_SJ_NS1I_6fusion15FusionCallbacksIS1M_NS1S_17LinearCombinationISI_fSI_fLNS_15FloatRoundStyleE2EEES1N_S1R_JEEENS4_5SM1004TMEM4LOAD26SM100_TMEM_LOAD_32dp32b64xENS4_13SM90_TMA_LOADENS15_INS16_ILi2ELi4ELi3EEES19_NSW_INS5_IJS1A_S1P_EEENS5_IJS1P_SC_EEEEEEENS4_39AutoVectorizingCopyWithAssumedAlignmentILi128EEENS4_14SM90_TMA_STOREES27_S29_S29_EEEvvEEEEvNT_6ParamsE)
	.align		4
        /*000c*/ 	.word	index@(__assertfail)
	.align		4
        /*0010*/ 	.word	0x00000000
	.align		4
        /*0014*/ 	.word	0xfffffffe
	.align		4
        /*0018*/ 	.word	0x00000000
	.align		4
        /*001c*/ 	.word	0xfffffffd
	.align		4
        /*0020*/ 	.word	0x00000000
	.align		4
        /*0024*/ 	.word	0xfffffffc


//--------------------- .nv.constant4             --------------------------
	.section	.nv.constant4,"a",@progbits
	.align	8
	.align		8
.nv.constant4:
        /*0000*/ 	.dword	__assertfail
	.align		8
        /*0008*/ 	.dword	__unnamed_1
	.align		8
        /*0010*/ 	.dword	__unnamed_2
	.align		8
        /*0018*/ 	.dword	_ZN40_INTERNAL_343b7f3d_4_k_cu_70264e03_337714cuda3std3__45__cpo5beginE
	.align		8
        /*0020*/ 	.dword	_ZN40_INTERNAL_343b7f3d_4_k_cu_70264e03_337714cuda3std3__45__cpo3endE
	.align		8
        /*0028*/ 	.dword	_ZN40_INTERNAL_343b7f3d_4_k_cu_70264e03_337714cuda3std3__45__cpo6cbeginE
	.align		8
        /*0030*/ 	.dword	_ZN40_INTERNAL_343b7f3d_4_k_cu_70264e03_337714cuda3std3__45__cpo4cendE
	.align		8
        /*0038*/ 	.dword	_ZN40_INTERNAL_343b7f3d_4_k_cu_70264e03_337714cuda3std3__442_GLOBAL__N__343b7f3d_4_k_cu_70264e03_337716ignoreE
	.align		8
        /*0040*/ 	.dword	_ZN40_INTERNAL_343b7f3d_4_k_cu_70264e03_337714cuda3std3__419piecewise_constructE
	.align		8
        /*0048*/ 	.dword	_ZN40_INTERNAL_343b7f3d_4_k_cu_70264e03_337714cuda3std3__48in_placeE
	.align		8
        /*0050*/ 	.dword	_ZN40_INTERNAL_343b7f3d_4_k_cu_70264e03_337714cuda3std6ranges3__45__cpo4swapE
	.align		8
        /*0058*/ 	.dword	_ZN40_INTERNAL_343b7f3d_4_k_cu_70264e03_337714cuda3std6ranges3__45__cpo9iter_moveE
	.align		8
        /*0060*/ 	.dword	_ZN40_INTERNAL_343b7f3d_4_k_cu_70264e03_337714cute7productE
	.align		8
        /*0068*/ 	.dword	_ZN40_INTERNAL_343b7f3d_4_k_cu_70264e03_337714cute1_E
	.align		8
        /*0070*/ 	.dword	$str$25
	.align		8
        /*0078*/ 	.dword	$str$26
	.align		8
        /*0080*/ 	.dword	$str$27
	.align		8
        /*0088*/ 	.dword	$str$28


//--------------------- .text._ZN7cutlass13device_kernelINS_4gemm6kernel13GemmUniversalIN4cute5tupleIJiiiiEEENS1_10collective13CollectiveMmaINS1_35MainloopSm100TmaUmmaWarpSpecializedILi8ELi2ELi4ENS5_IJNS4_1CILi4EEENSA_ILi1EEESC_EEEEENS5_IJNSA_ILi256EEENSA_ILi128EEESG_EEENS_12float_e5m2_tENS5_IJlSC_lEEESI_SJ_NS4_8TiledMMAINS4_8MMA_AtomIJNS4_10MMA_TraitsINS4_25SM100_MMA_F8F6F4_2x1SM_SSEJSI_SI_fSF_SG_NS4_17integral_constantINS4_4UMMA5MajorELSQ_0EEESR_NSO_INSP_7ScaleInELSS_0EEEST_EEEEEENS4_6LayoutINS5_IJSC_SC_SC_EEENS5_IJNSA_ILi0EEESY_SY_EEEEENS5_IJNS4_10UnderscoreES11_S11_EEEEENS4_18SM100_TMA_2SM_LOADENS4_14ComposedLayoutINS4_7SwizzleILi3ELi4ELi3EEENS4_18smem_ptr_flag_bitsILi8EEENSW_INS5_IJNSA_ILi8EEESG_EEENS5_IJSG_SC_EEEEEEEvNS4_8identityENS4_28SM100_TMA_2SM_LOAD_MULTICASTES1E_vS1F_EENS_8epilogue10collective18CollectiveEpilogueINS1I_23Sm100TmaWarpSpecializedILi2ELi2ELi64ELb0ELb0EEEJNS5_IJSG_SG_SG_EEENS5_IJNSW_ISG_SC_EENSW_INSA_ILi64EEESC_EEEEESI_SJ_SI_SJ_NS1I_6fusion15FusionCallbacksIS1M_NS1S_17LinearCombinationISI_fSI_fLNS_15FloatRoundStyleE2EEES1N_S1R_JEEENS4_5SM1004TMEM4LOAD26SM100_TMEM_LOAD_32dp32b64xENS4_13SM90_TMA_LOADENS15_INS16_ILi2ELi4ELi3EEES19_NSW_INS5_IJS1A_S1P_EEENS5_IJS1P_SC_EEEEEEENS4_39AutoVectorizingCopyWithAssumedAlignmentILi128EEENS4_14SM90_TMA_STOREES27_S29_S29_EEEvvEEEEvNT_6ParamsE --------------------------
	.section	.text._ZN7cutlass13device_kernelINS_4gemm6kernel13GemmUniversalIN4cute5tupleIJiiiiEEENS1_10collective13CollectiveMmaINS1_35MainloopSm100TmaUmmaWarpSpecializedILi8ELi2ELi4ENS5_IJNS4_1CILi4EEENSA_ILi1EEESC_EEEEENS5_IJNSA_ILi256EEENSA_ILi128EEESG_EEENS_12float_e5m2_tENS5_IJlSC_lEEESI_SJ_NS4_8TiledMMAINS4_8MMA_AtomIJNS4_10MMA_TraitsINS4_25SM100_MMA_F8F6F4_2x1SM_SSEJSI_SI_fSF_SG_NS4_17integral_constantINS4_4UMMA5MajorELSQ_0EEESR_NSO_INSP_7ScaleInELSS_0EEEST_EEEEEENS4_6LayoutINS5_IJSC_SC_SC_EEENS5_IJNSA_ILi0EEESY_SY_EEEEENS5_IJNS4_10UnderscoreES11_S11_EEEEENS4_18SM100_TMA_2SM_LOADENS4_14ComposedLayoutINS4_7SwizzleILi3ELi4ELi3EEENS4_18smem_ptr_flag_bitsILi8EEENSW_INS5_IJNSA_ILi8EEESG_EEENS5_IJSG_SC_EEEEEEEvNS4_8identityENS4_28SM100_TMA_2SM_LOAD_MULTICASTES1E_vS1F_EENS_8epilogue10collective18CollectiveEpilogueINS1I_23Sm100TmaWarpSpecializedILi2ELi2ELi64ELb0ELb0EEEJNS5_IJSG_SG_SG_EEENS5_IJNSW_ISG_SC_EENSW_INSA_ILi64EEESC_EEEEESI_SJ_SI_SJ_NS1I_6fusion15FusionCallbacksIS1M_NS1S_17LinearCombinationISI_fSI_fLNS_15FloatRoundStyleE2EEES1N_S1R_JEEENS4_5SM1004TMEM4LOAD26SM100_TMEM_LOAD_32dp32b64xENS4_13SM90_TMA_LOADENS15_INS16_ILi2ELi4ELi3EEES19_NSW_INS5_IJS1A_S1P_EEENS5_IJS1P_SC_EEEEEEENS4_39AutoVectorizingCopyWithAssumedAlignmentILi128EEENS4_14SM90_TMA_STOREES27_S29_S29_EEEvvEEEEvNT_6ParamsE,"ax",@progbits
	.align	128
.text._ZN7cutlass13device_kernelINS_4gemm6kernel13GemmUniversalIN4cute5tupleIJiiiiEEENS1_10collective13CollectiveMmaINS1_35MainloopSm100TmaUmmaWarpSpecializedILi8ELi2ELi4ENS5_IJNS4_1CILi4EEENSA_ILi1EEESC_EEEEENS5_IJNSA_ILi256EEENSA_ILi128EEESG_EEENS_12float_e5m2_tENS5_IJlSC_lEEESI_SJ_NS4_8TiledMMAINS4_8MMA_AtomIJNS4_10MMA_TraitsINS4_25SM100_MMA_F8F6F4_2x1SM_SSEJSI_SI_fSF_SG_NS4_17integral_constantINS4_4UMMA5MajorELSQ_0EEESR_NSO_INSP_7ScaleInELSS_0EEEST_EEEEEENS4_6LayoutINS5_IJSC_SC_SC_EEENS5_IJNSA_ILi0EEESY_SY_EEEEENS5_IJNS4_10UnderscoreES11_S11_EEEEENS4_18SM100_TMA_2SM_LOADENS4_14ComposedLayoutINS4_7SwizzleILi3ELi4ELi3EEENS4_18smem_ptr_flag_bitsILi8EEENSW_INS5_IJNSA_ILi8EEESG_EEENS5_IJSG_SC_EEEEEEEvNS4_8identityENS4_28SM100_TMA_2SM_LOAD_MULTICASTES1E_vS1F_EENS_8epilogue10collective18CollectiveEpilogueINS1I_23Sm100TmaWarpSpecializedILi2ELi2ELi64ELb0ELb0EEEJNS5_IJSG_SG_SG_EEENS5_IJNSW_ISG_SC_EENSW_INSA_ILi64EEESC_EEEEESI_SJ_SI_SJ_NS1I_6fusion15FusionCallbacksIS1M_NS1S_17LinearCombinationISI_fSI_fLNS_15FloatRoundStyleE2EEES1N_S1R_JEEENS4_5SM1004TMEM4LOAD26SM100_TMEM_LOAD_32dp32b64xENS4_13SM90_TMA_LOADENS15_INS16_ILi2ELi4ELi3EEES19_NSW_INS5_IJS1A_S1P_EEENS5_IJS1P_SC_EEEEEEENS4_39AutoVectorizingCopyWithAssumedAlignmentILi128EEENS4_14SM90_TMA_STOREES27_S29_S29_EEEvvEEEEvNT_6ParamsE:
        .type           _ZN7cutlass13device_kernelINS_4gemm6kernel13GemmUniversalIN4cute5tupleIJiiiiEEENS1_10collective13CollectiveMmaINS1_35MainloopSm100TmaUmmaWarpSpecializedILi8ELi2ELi4ENS5_IJNS4_1CILi4EEENSA_ILi1EEESC_EEEEENS5_IJNSA_ILi256EEENSA_ILi128EEESG_EEENS_12float_e5m2_tENS5_IJlSC_lEEESI_SJ_NS4_8TiledMMAINS4_8MMA_AtomIJNS4_10MMA_TraitsINS4_25SM100_MMA_F8F6F4_2x1SM_SSEJSI_SI_fSF_SG_NS4_17integral_constantINS4_4UMMA5MajorELSQ_0EEESR_NSO_INSP_7ScaleInELSS_0EEEST_EEEEEENS4_6LayoutINS5_IJSC_SC_SC_EEENS5_IJNSA_ILi0EEESY_SY_EEEEENS5_IJNS4_10UnderscoreES11_S11_EEEEENS4_18SM100_TMA_2SM_LOADENS4_14ComposedLayoutINS4_7SwizzleILi3ELi4ELi3EEENS4_18smem_ptr_flag_bitsILi8EEENSW_INS5_IJNSA_ILi8EEESG_EEENS5_IJSG_SC_EEEEEEEvNS4_8identityENS4_28SM100_TMA_2SM_LOAD_MULTICASTES1E_vS1F_EENS_8epilogue10collective18CollectiveEpilogueINS1I_23Sm100TmaWarpSpecializedILi2ELi2ELi64ELb0ELb0EEEJNS5_IJSG_SG_SG_EEENS5_IJNSW_ISG_SC_EENSW_INSA_ILi64EEESC_EEEEESI_SJ_SI_SJ_NS1I_6fusion15FusionCallbacksIS1M_NS1S_17LinearCombinationISI_fSI_fLNS_15FloatRoundStyleE2EEES1N_S1R_JEEENS4_5SM1004TMEM4LOAD26SM100_TMEM_LOAD_32dp32b64xENS4_13SM90_TMA_LOADENS15_INS16_ILi2ELi4ELi3EEES19_NSW_INS5_IJS1A_S1P_EEENS5_IJS1P_SC_EEEEEEENS4_39AutoVectorizingCopyWithAssumedAlignmentILi128EEENS4_14SM90_TMA_STOREES27_S29_S29_EEEvvEEEEvNT_6ParamsE,@function
        .size           _ZN7cutlass13device_kernelINS_4gemm6kernel13GemmUniversalIN4cute5tupleIJiiiiEEENS1_10collective13CollectiveMmaINS1_35MainloopSm100TmaUmmaWarpSpecializedILi8ELi2ELi4ENS5_IJNS4_1CILi4EEENSA_ILi1EEESC_EEEEENS5_IJNSA_ILi256EEENSA_ILi128EEESG_EEENS_12float_e5m2_tENS5_IJlSC_lEEESI_SJ_NS4_8TiledMMAINS4_8MMA_AtomIJNS4_10MMA_TraitsINS4_25SM100_MMA_F8F6F4_2x1SM_SSEJSI_SI_fSF_SG_NS4_17integral_constantINS4_4UMMA5MajorELSQ_0EEESR_NSO_INSP_7ScaleInELSS_0EEEST_EEEEEENS4_6LayoutINS5_IJSC_SC_SC_EEENS5_IJNSA_ILi0EEESY_SY_EEEEENS5_IJNS4_10UnderscoreES11_S11_EEEEENS4_18SM100_TMA_2SM_LOADENS4_14ComposedLayoutINS4_7SwizzleILi3ELi4ELi3EEENS4_18smem_ptr_flag_bitsILi8EEENSW_INS5_IJNSA_ILi8EEESG_EEENS5_IJSG_SC_EEEEEEEvNS4_8identityENS4_28SM100_TMA_2SM_LOAD_MULTICASTES1E_vS1F_EENS_8epilogue10collective18CollectiveEpilogueINS1I_23Sm100TmaWarpSpecializedILi2ELi2ELi64ELb0ELb0EEEJNS5_IJSG_SG_SG_EEENS5_IJNSW_ISG_SC_EENSW_INSA_ILi64EEESC_EEEEESI_SJ_SI_SJ_NS1I_6fusion15FusionCallbacksIS1M_NS1S_17LinearCombinationISI_fSI_fLNS_15FloatRoundStyleE2EEES1N_S1R_JEEENS4_5SM1004TMEM4LOAD26SM100_TMEM_LOAD_32dp32b64xENS4_13SM90_TMA_LOADENS15_INS16_ILi2ELi4ELi3EEES19_NSW_INS5_IJS1A_S1P_EEENS5_IJS1P_SC_EEEEEEENS4_39AutoVectorizingCopyWithAssumedAlignmentILi128EEENS4_14SM90_TMA_STOREES27_S29_S29_EEEvvEEEEvNT_6ParamsE,(.L_x_176 - _ZN7cutlass13device_kernelINS_4gemm6kernel13GemmUniversalIN4cute5tupleIJiiiiEEENS1_10collective13CollectiveMmaINS1_35MainloopSm100TmaUmmaWarpSpecializedILi8ELi2ELi4ENS5_IJNS4_1CILi4EEENSA_ILi1EEESC_EEEEENS5_IJNSA_ILi256EEENSA_ILi128EEESG_EEENS_12float_e5m2_tENS5_IJlSC_lEEESI_SJ_NS4_8TiledMMAINS4_8MMA_AtomIJNS4_10MMA_TraitsINS4_25SM100_MMA_F8F6F4_2x1SM_SSEJSI_SI_fSF_SG_NS4_17integral_constantINS4_4UMMA5MajorELSQ_0EEESR_NSO_INSP_7ScaleInELSS_0EEEST_EEEEEENS4_6LayoutINS5_IJSC_SC_SC_EEENS5_IJNSA_ILi0EEESY_SY_EEEEENS5_IJNS4_10UnderscoreES11_S11_EEEEENS4_18SM100_TMA_2SM_LOADENS4_14ComposedLayoutINS4_7SwizzleILi3ELi4ELi3EEENS4_18smem_ptr_flag_bitsILi8EEENSW_INS5_IJNSA_ILi8EEESG_EEENS5_IJSG_SC_EEEEEEEvNS4_8identityENS4_28SM100_TMA_2SM_LOAD_MULTICASTES1E_vS1F_EENS_8epilogue10collective18CollectiveEpilogueINS1I_23Sm100TmaWarpSpecializedILi2ELi2ELi64ELb0ELb0EEEJNS5_IJSG_SG_SG_EEENS5_IJNSW_ISG_SC_EENSW_INSA_ILi64EEESC_EEEEESI_SJ_SI_SJ_NS1I_6fusion15FusionCallbacksIS1M_NS1S_17LinearCombinationISI_fSI_fLNS_15FloatRoundStyleE2EEES1N_S1R_JEEENS4_5SM1004TMEM4LOAD26SM100_TMEM_LOAD_32dp32b64xENS4_13SM90_TMA_LOADENS15_INS16_ILi2ELi4ELi3EEES19_NSW_INS5_IJS1A_S1P_EEENS5_IJS1P_SC_EEEEEEENS4_39AutoVectorizingCopyWithAssumedAlignmentILi128EEENS4_14SM90_TMA_STOREES27_S29_S29_EEEvvEEEEvNT_6ParamsE)
        .other          _ZN7cutlass13device_kernelINS_4gemm6kernel13GemmUniversalIN4cute5tupleIJiiiiEEENS1_10collective13CollectiveMmaINS1_35MainloopSm100TmaUmmaWarpSpecializedILi8ELi2ELi4ENS5_IJNS4_1CILi4EEENSA_ILi1EEESC_EEEEENS5_IJNSA_ILi256EEENSA_ILi128EEESG_EEENS_12float_e5m2_tENS5_IJlSC_lEEESI_SJ_NS4_8TiledMMAINS4_8MMA_AtomIJNS4_10MMA_TraitsINS4_25SM100_MMA_F8F6F4_2x1SM_SSEJSI_SI_fSF_SG_NS4_17integral_constantINS4_4UMMA5MajorELSQ_0EEESR_NSO_INSP_7ScaleInELSS_0EEEST_EEEEEENS4_6LayoutINS5_IJSC_SC_SC_EEENS5_IJNSA_ILi0EEESY_SY_EEEEENS5_IJNS4_10UnderscoreES11_S11_EEEEENS4_18SM100_TMA_2SM_LOADENS4_14ComposedLayoutINS4_7SwizzleILi3ELi4ELi3EEENS4_18smem_ptr_flag_bitsILi8EEENSW_INS5_IJNSA_ILi8EEESG_EEENS5_IJSG_SC_EEEEEEEvNS4_8identityENS4_28SM100_TMA_2SM_LOAD_MULTICASTES1E_vS1F_EENS_8epilogue10collective18CollectiveEpilogueINS1I_23Sm100TmaWarpSpecializedILi2ELi2ELi64ELb0ELb0EEEJNS5_IJSG_SG_SG_EEENS5_IJNSW_ISG_SC_EENSW_INSA_ILi64EEESC_EEEEESI_SJ_SI_SJ_NS1I_6fusion15FusionCallbacksIS1M_NS1S_17LinearCombinationISI_fSI_fLNS_15FloatRoundStyleE2EEES1N_S1R_JEEENS4_5SM1004TMEM4LOAD26SM100_TMEM_LOAD_32dp32b64xENS4_13SM90_TMA_LOADENS15_INS16_ILi2ELi4ELi3EEES19_NSW_INS5_IJS1A_S1P_EEENS5_IJS1P_SC_EEEEEEENS4_39AutoVectorizingCopyWithAssumedAlignmentILi128EEENS4_14SM90_TMA_STOREES27_S29_S29_EEEvvEEEEvNT_6ParamsE,@"STO_CUDA_ENTRY STV_DEFAULT"
_ZN7cutlass13device_kernelINS_4gemm6kernel13GemmUniversalIN4cute5tupleIJiiiiEEENS1_10collective13CollectiveMmaINS1_35MainloopSm100TmaUmmaWarpSpecializedILi8ELi2ELi4ENS5_IJNS4_1CILi4EEENSA_ILi1EEESC_EEEEENS5_IJNSA_ILi256EEENSA_ILi128EEESG_EEENS_12float_e5m2_tENS5_IJlSC_lEEESI_SJ_NS4_8TiledMMAINS4_8MMA_AtomIJNS4_10MMA_TraitsINS4_25SM100_MMA_F8F6F4_2x1SM_SSEJSI_SI_fSF_SG_NS4_17integral_constantINS4_4UMMA5MajorELSQ_0EEESR_NSO_INSP_7ScaleInELSS_0EEEST_EEEEEENS4_6LayoutINS5_IJSC_SC_SC_EEENS5_IJNSA_ILi0EEESY_SY_EEEEENS5_IJNS4_10UnderscoreES11_S11_EEEEENS4_18SM100_TMA_2SM_LOADENS4_14ComposedLayoutINS4_7SwizzleILi3ELi4ELi3EEENS4_18smem_ptr_flag_bitsILi8EEENSW_INS5_IJNSA_ILi8EEESG_EEENS5_IJSG_SC_EEEEEEEvNS4_8identityENS4_28SM100_TMA_2SM_LOAD_MULTICASTES1E_vS1F_EENS_8epilogue10collective18CollectiveEpilogueINS1I_23Sm100TmaWarpSpecializedILi2ELi2ELi64ELb0ELb0EEEJNS5_IJSG_SG_SG_EEENS5_IJNSW_ISG_SC_EENSW_INSA_ILi64EEESC_EEEEESI_SJ_SI_SJ_NS1I_6fusion15FusionCallbacksIS1M_NS1S_17LinearCombinationISI_fSI_fLNS_15FloatRoundStyleE2EEES1N_S1R_JEEENS4_5SM1004TMEM4LOAD26SM100_TMEM_LOAD_32dp32b64xENS4_13SM90_TMA_LOADENS15_INS16_ILi2ELi4ELi3EEES19_NSW_INS5_IJS1A_S1P_EEENS5_IJS1P_SC_EEEEEEENS4_39AutoVectorizingCopyWithAssumedAlignmentILi128EEENS4_14SM90_TMA_STOREES27_S29_S29_EEEvvEEEEvNT_6ParamsE:
[----:B------:R-:W1:Y:S01]  /*0000*/  LDC R1, c[0x0][0x37c] ;  /* 0x0000df00ff017b82 */ /* 0x000e620000000800 */
[----:B------:R-:W2:Y:S01]  /*0010*/  S2R R170, SR_TID.X ;  /* 0x0000000000aa7919 */ /* 0x000ea20000002100 */
[----:B------:R-:W3:Y:S06]  /*0020*/  LDCU.64 UR8, c[0x0][0x890] ;  /* 0x00011200ff0877ac */ /* 0x000eec0008000a00 */
[----:B------:R-:W4:Y:S01]  /*0030*/  S2UR UR48, SR_CgaCtaId ;  /* 0x00000000003079c3 */ /* 0x000f220000008800 */
[----:B------:R-:W-:Y:S02]  /*0040*/  PRMT R158, RZ, 0x7610, R158 ;  /* 0x00007610ff9e7816 */ /* 0x000fe4000000009e */
[----:B------:R-:W-:Y:S01]  /*0050*/  ELECT P1, URZ, PT ;  /* 0x0000000000ff782f */ /* 0x000fe20003820000 */
[----:B---3--:R-:W-:-:S04]  /*0060*/  UISETP.NE.U32.AND UP0, UPT, UR8, URZ, UPT ;  /* 0x000000ff0800728c */ /* 0x008fc8000bf05070 */
[----:B------:R-:W-:Y:S02]  /*0070*/  UISETP.NE.AND.EX UP0, UPT, UR9, URZ, UPT, UP0 ;  /* 0x000000ff0900728c */ /* 0x000fe4000bf05300 */
[----:B----4-:R-:W-:Y:S02]  /*0080*/  ULOP3.LUT UR46, UR48, 0x1, URZ, 0xc0, !UPT ;  /* 0x00000001302e7892 */ /* 0x010fe4000f8ec0ff */
[----:B------:R-:W-:Y:S01]  /*0090*/  ULOP3.LUT UR45, UR48, 0x1, URZ, 0x3c, !UPT ;  /* 0x00000001302d7892 */ /* 0x000fe2000f8e3cff */
[----:B--2---:R-:W-:-:S05]  /*00a0*/  SHF.R.U32.HI R159, RZ, 0x5, R170 ;  /* 0x00000005ff9f7819 */ /* 0x004fca00000116aa */
[----:B------:R-:W2:Y:S02]  /*00b0*/  SHFL.IDX PT, R0, R159, RZ, 0x1f ;  /* 0x00001fff9f007589 */ /* 0x000ea400000e0000 */
[----:B--2---:R-:W-:Y:S01]  /*00c0*/  R2UR UR21, R0 ;  /* 0x00000000001572ca */ /* 0x004fe200000e0000 */
[----:B-1----:R-:W-:-:S14]  /*00d0*/  BRA.U UP0, `(.L_x_0) ;  /* 0x0000000100307547 */ /* 0x002fdc000b800000 */
[----:B------:R-:W1:Y:S02]  /*00e0*/  LDCU.64 UR4, c[0x0][0x888] ;  /* 0x00011100ff0477ac */ /* 0x000e640008000a00 */
[----:B-1----:R-:W-:-:S04]  /*00f0*/  UISETP.NE.U32.AND UP0, UPT, UR4, URZ, UPT ;  /* 0x000000ff0400728c */ /* 0x002fc8000bf05070 */
[----:B------:R-:W-:-:S09]  /*0100*/  UISETP.NE.AND.EX UP0, UPT, UR5, URZ, UPT, UP0 ;  /* 0x000000ff0500728c */ /* 0x000fd2000bf05300 */
[----:B------:R-:W-:Y:S05]  /*0110*/  BRA.U !UP0, `(.L_x_1) ;  /* 0x0000000108147547 */ /* 0x000fea000b800000 */
[----:B------:R-:W1:Y:S01]  /*0120*/  LDC.64 R2, c[0x0][0x888] ;  /* 0x00022200ff027b82 */ /* 0x000e620000000a00 */
[----:B------:R-:W1:Y:S02]  /*0130*/  LDCU.64 UR4, c[0x0][0x358] ;  /* 0x00006b00ff0477ac */ /* 0x000e640008000a00 */
[----:B-1----:R1:W5:Y:S01]  /*0140*/  LDG.E R73, desc[UR4][R2.64] ;  /* 0x0000000402497981 */ /* 0x002362000c1e1900 */
[----:B------:R-:W-:Y:S01]  /*0150*/  HFMA2 R158, -RZ, RZ, 0, 5.9604644775390625e-08 ;  /* 0x00000001ff9e7431 */ /* 0x000fe200000001ff */
[----:B------:R-:W-:Y:S05]  /*0160*/  BRA `(.L_x_0) ;  /* 0x00000000000c7947 */ /* 0x000fea0003800000 */
.L_x_1:
[----:B------:R-:W1:Y:S01]  /*0170*/  LDCU UR4, c[0x0][0x880] ;  /* 0x00011000ff0477ac */ /* 0x000e620008000800 */
[----:B------:R-:W-:Y:S01]  /*0180*/  HFMA2 R158, -RZ, RZ, 0, 5.9604644775390625e-08 ;  /* 0x00000001ff9e7431 */ /* 0x000fe200000001ff */
[----:B-1----:R-:W-:-:S07]  /*0190*/  MOV R73, UR4 ;  /* 0x0000000400497c02 */ /* 0x002fce0008000f00 */
.L_x_0:
[----:B------:R-:W2:Y:S02]  /*01a0*/  LDCU.64 UR4, c[0x0][0x8b0] ;  /* 0x00011600ff0477ac */ /* 0x000ea40008000a00 */
[----:B--2---:R-:W-:-:S04]  /*01b0*/  UISETP.NE.U32.AND UP0, UPT, UR4, URZ, UPT ;  /* 0x000000ff0400728c */ /* 0x004fc8000bf05070 */
[----:B------:R-:W-:-:S09]  /*01c0*/  UISETP.NE.AND.EX UP0, UPT, UR5, URZ, UPT, UP0 ;  /* 0x000000ff0500728c */ /* 0x000fd2000bf05300 */
[----:B------:R-:W-:Y:S05]  /*01d0*/  BRA.U UP0, `(.L_x_2) ;  /* 0x0000000100287547 */ /* 0x000fea000b800000 */
[----:B------:R-:W2:Y:S02]  /*01e0*/  LDCU.64 UR4, c[0x0][0x8a8] ;  /* 0x00011500ff0477ac */ /* 0x000ea40008000a00 */
[----:B--2---:R-:W-:-:S04]  /*01f0*/  UISETP.NE.U32.AND UP0, UPT, UR4, URZ, UPT ;  /* 0x000000ff0400728c */ /* 0x004fc8000bf05070 */
[----:B------:R-:W-:-:S09]  /*0200*/  UISETP.NE.AND.EX UP0, UPT, UR5, URZ, UPT, UP0 ;  /* 0x000000ff0500728c */ /* 0x000fd2000bf05300 */
[----:B------:R-:W-:Y:S05]  /*0210*/  BRA.U !UP0, `(.L_x_3) ;  /* 0x0000000108107547 */ /* 0x000fea000b800000 */
[----:B------:R-:W2:Y:S01]  /*0220*/  LDC.64 R70, c[0x0][0x8a8] ;  /* 0x00022a00ff467b82 */ /* 0x000ea20000000a00 */
[----:B------:R-:W2:Y:S02]  /*0230*/  LDCU.64 UR4, c[0x0][0x358] ;  /* 0x00006b00ff0477ac */ /* 0x000ea40008000a00 */
[----:B--2---:R2:W5:Y:S01]  /*0240*/  LDG.E R70, desc[UR4][R70.64] ;  /* 0x0000000446467981 */ /* 0x004562000c1e1900 */
[----:B------:R-:W-:Y:S05]  /*0250*/  BRA `(.L_x_2) ;  /* 0x0000000000087947 */ /* 0x000fea0003800000 */
.L_x_3:
[----:B------:R-:W2:Y:S02]  /*0260*/  LDCU UR4, c[0x0][0x8a0] ;  /* 0x00011400ff0477ac */ /* 0x000ea40008000800 */
[----:B--2---:R-:W-:Y:S02]  /*0270*/  MOV R70, UR4 ;  /* 0x0000000400467c02 */ /* 0x004fe40008000f00 */
.L_x_2:
[----:B------:R-:W-:Y:S01]  /*0280*/  IMAD.U32 R0, RZ, RZ, UR21 ;  /* 0x00000015ff007e24 */ /* 0x000fe2000f8e00ff */
[----:B------:R-:W-:Y:S04]  /*0290*/  BSSY.RECONVERGENT B0, `(.L_x_4) ;  /* 0x000000c000007945 */ /* 0x000fe80003800200 */
[C---:B------:R-:W-:Y:S02]  /*02a0*/  ISETP.NE.OR P2, PT, R0.reuse, 0x1, !P1 ;  /* 0x000000010000780c */ /* 0x040fe40004f45670 */
[----:B------:R-:W-:-:S11]  /*02b0*/  ISETP.NE.OR P0, PT, R0, 0x3, !P1 ;  /* 0x000000030000780c */ /* 0x000fd60004f05670 */
[----:B------:R-:W-:Y:S05]  /*02c0*/  @P2 BRA `(.L_x_5) ;  /* 0x0000000000202947 */ /* 0x000fea0003800000 */
[----:B------:R-:W3:Y:S02]  /*02d0*/  LDCU.64 UR4, c[0x0][0x348] ;  /* 0x00006900ff0477ac */ /* 0x000ee40008000a00 */
[----:B---3--:R-:W-:Y:S02]  /*02e0*/  UIADD3 UR6, UP1, UPT, UR4, 0x80, URZ ;  /* 0x0000008004067890 */ /* 0x008fe4000ff3e0ff */
[----:B------:R-:W-:Y:S02]  /*02f0*/  UIADD3 UR4, UP0, UPT, UR4, 0x180, URZ ;  /* 0x0000018004047890 */ /* 0x000fe4000ff1e0ff */
[----:B------:R-:W-:Y:S02]  /*0300*/  UIADD3.X UR7, UPT, UPT, URZ, UR5, URZ, UP1, !UPT ;  /* 0x00000005ff077290 */ /* 0x000fe40008ffe4ff */
[----:B------:R-:W-:-:S07]  /*0310*/  UIADD3.X UR5, UPT, UPT, URZ, UR5, URZ, UP0, !UPT ;  /* 0x00000005ff057290 */ /* 0x000fce00087fe4ff */
[----:B------:R3:W-:Y:S02]  /*0320*/  UTMACCTL.PF [UR6] ;  /* 0x00000000060079b9 */ /* 0x0007e40008040000 */
[----:B------:R3:W-:Y:S02]  /*0330*/  UTMACCTL.PF [UR4] ;  /* 0x00000000040079b9 */ /* 0x0007e40008040000 */
[----:B---3--:R-:W-:Y:S01]  /*0340*/  NOP ;  /* 0x0000000000007918 */ /* 0x008fe20000000000 */
.L_x_5:
[----:B------:R-:W-:Y:S05]  /*0350*/  BSYNC.RECONVERGENT B0 ;  /* 0x0000000000007941 */ /* 0x000fea0003800200 */
.L_x_4:
[----:B------:R-:W-:Y:S04]  /*0360*/  BSSY.RECONVERGENT B0, `(.L_x_6) ;  /* 0x000000a000007945 */ /* 0x000fe80003800200 */
        /* <DEDUP_REMOVED lines=9> */
.L_x_7:
[----:B------:R-:W-:Y:S05]  /*0400*/  BSYNC.RECONVERGENT B0 ;  /* 0x0000000000007941 */ /* 0x000fea0003800200 */
.L_x_6:
[----:B------:R-:W3:Y:S01]  /*0410*/  LDCU.64 UR4, c[0x0][0x888] ;  /* 0x00011100ff0477ac */ /* 0x000ee20008000a00 */
[----:B------:R-:W-:Y:S02]  /*0420*/  UISETP.EQ.U32.AND UP2, UPT, UR8, URZ, UPT ;  /* 0x000000ff0800728c */ /* 0x000fe4000bf42070 */
[----:B------:R-:W-:Y:S02]  /*0430*/  UPLOP3.LUT UP4, UPT, UPT, UPT, UPT, 0x80, 0x8 ;  /* 0x000000000008789c */ /* 0x000fe40003f8f070 */
[----:B---3--:R-:W-:-:S04]  /*0440*/  UISETP.NE.U32.AND UP0, UPT, UR4, URZ, UPT ;  /* 0x000000ff0400728c */ /* 0x008fc8000bf05070 */
[----:B------:R-:W-:-:S04]  /*0450*/  UISETP.NE.AND.EX UP1, UPT, UR5, URZ, UPT, UP0 ;  /* 0x000000ff0500728c */ /* 0x000fc8000bf25300 */
[----:B------:R-:W-:-:S04]  /*0460*/  UISETP.EQ.OR.EX UP3, UPT, UR9, URZ, !UP1, UP2 ;  /* 0x000000ff0900728c */ /* 0x000fc8000cf62720 */
[----:B------:R-:W-:-:S06]  /*0470*/  UP2UR UR4, UPR, URZ, 0x8 ;  /* 0x00000008ff047883 */ /* 0x000fcc0008000000 */
[----:B------:R-:W-:Y:S01]  /*0480*/  MOV R160, UR4 ;  /* 0x0000000400a07c02 */ /* 0x000fe20008000f00 */
[----:B------:R-:W-:Y:S06]  /*0490*/  BRA.U !UP3, `(.L_x_8) ;  /* 0x000000010b207547 */ /* 0x000fec000b800000 */
[----:B------:R-:W-:Y:S01]  /*04a0*/  UISETP.NE.U32.AND UP2, UPT, UR8, URZ, UPT ;  /* 0x000000ff0800728c */ /* 0x000fe2000bf45070 */
[----:B-----5:R-:W-:Y:S01]  /*04b0*/  FSETP.NEU.AND P0, PT, R73, RZ, PT ;  /* 0x000000ff4900720b */ /* 0x020fe20003f0d000 */
[----:B------:R-:W-:Y:S02]  /*04c0*/  USEL UR4, URZ, 0xffffffff, UP1 ;  /* 0xffffffffff047887 */ /* 0x000fe40008800000 */
[----:B------:R-:W-:-:S10]  /*04d0*/  UISETP.NE.AND.EX UP2, UPT, UR9, URZ, UPT, UP2 ;  /* 0x000000ff0900728c */ /* 0x000fd4000bf45320 */
[----:B------:R-:W-:Y:S01]  /*04e0*/  VOTEU.ANY UP0, P0 ;  /* 0x0000000000ff7886 */ /* 0x000fe20000000100 */
[----:B------:R-:W-:-:S04]  /*04f0*/  @!UP2 USEL UR4, URZ, 0xffffffff, UP0 ;  /* 0xffffffffff04a887 */ /* 0x000fc80008000000 */
[----:B------:R-:W-:-:S04]  /*0500*/  ULOP3.LUT UR4, UR4, 0x1, URZ, 0xc0, !UPT ;  /* 0x0000000104047892 */ /* 0x000fc8000f8ec0ff */
[----:B------:R-:W-:-:S11]  /*0510*/  UISETP.NE.U32.AND UP4, UPT, UR4, 0x1, UPT ;  /* 0x000000010400788c */ /* 0x000fd6000bf85070 */
.L_x_8:
[----:B------:R-:W3:Y:S01]  /*0520*/  SHFL.IDX PT, R0, R159, RZ, 0x1f ;  /* 0x00001fff9f007589 */ /* 0x000ee200000e0000 */
[----:B------:R-:W-:-:S04]  /*0530*/  UISETP.NE.AND UP0, UPT, UR21, 0x2, UPT ;  /* 0x000000021500788c */ /* 0x000fc8000bf05270 */
[----:B------:R-:W-:Y:S02]  /*0540*/  UISETP.EQ.AND UP2, UPT, UR46, URZ, !UP0 ;  /* 0x000000ff2e00728c */ /* 0x000fe4000c742270 */
[----:B------:R-:W-:-:S04]  /*0550*/  USEL UR37, URZ, 0x1, UP0 ;  /* 0x00000001ff257887 */ /* 0x000fc80008000000 */
[----:B------:R-:W-:Y:S02]  /*0560*/  PLOP3.LUT P3, PT, P1, PT, UP2, 0x80, 0x8 ;  /* 0x000000000008781c */ /* 0x000fe40000f6f028 */
[----:B---3--:R-:W-:-:S13]  /*0570*/  ISETP.NE.AND P0, PT, R0, RZ, PT ;  /* 0x000000ff0000720c */ /* 0x008fda0003f05270 */
[----:B------:R-:W-:Y:S05]  /*0580*/  @P0 BRA `(.L_x_9) ;  /* 0x0000000000740947 */ /* 0x000fea0003800000 */
[----:B------:R-:W-:Y:S01]  /*0590*/  UMOV UR4, 0x400 ;  /* 0x0000040000047882 */ /* 0x000fe20000000000 */
[----:B------:R-:W-:Y:S01]  /*05a0*/  UMOV UR8, 0x1 ;  /* 0x0000000100087882 */ /* 0x000fe20000000000 */
[----:B------:R-:W-:Y:S01]  /*05b0*/  UMOV UR6, 0x2 ;  /* 0x0000000200067882 */ /* 0x000fe20000000000 */
[----:B------:R-:W-:Y:S02]  /*05c0*/  ULEA UR4, UR48, UR4, 0x18 ;  /* 0x0000000430047291 */ /* 0x000fe4000f8ec0ff */
[----:B------:R-:W-:-:S04]  /*05d0*/  UIADD3 UR8, UPT, UPT, -UR8, 0x100000, URZ ;  /* 0x0010000008087890 */ /* 0x000fc8000fffe1ff */
[----:B------:R-:W-:Y:S02]  /*05e0*/  USHF.L.U32 UR9, UR8, 0xb, URZ ;  /* 0x0000000b08097899 */ /* 0x000fe400080006ff */
[----:B------:R-:W-:Y:S02]  /*05f0*/  USHF.L.U32 UR8, UR8, 0x1, URZ ;  /* 0x0000000108087899 */ /* 0x000fe400080006ff */
[----:B------:R-:W-:-:S04]  /*0600*/  UIADD3 UR6, UPT, UPT, -UR6, 0x100000, URZ ;  /* 0x0010000006067890 */ /* 0x000fc8000fffe1ff */
[----:B------:R-:W-:Y:S02]  /*0610*/  USHF.L.U32 UR7, UR6, 0xb, URZ ;  /* 0x0000000b06077899 */ /* 0x000fe400080006ff */
[----:B------:R-:W-:Y:S01]  /*0620*/  USHF.L.U32 UR6, UR6, 0x1, URZ ;  /* 0x0000000106067899 */ /* 0x000fe200080006ff */
[----:B------:R-:W-:Y:S01]  /*0630*/  ELECT P0, URZ, PT ;  /* 0x0000000000ff782f */ /* 0x000fe20003800000 */
[----:B------:R-:W3:Y:S02]  /*0640*/  FENCE.VIEW.ASYNC.S ;  /* 0x00000000000073c6 */ /* 0x000ee40000000000 */
[----:B---3--:R3:W4:Y:S08]  /*0650*/  SYNCS.EXCH.64 URZ, [UR4], UR8 ;  /* 0x0000000804ff75b2 */ /* 0x0087300008000100 */
[----:B------:R3:W1:Y:S01]  /*0660*/  SYNCS.EXCH.64 URZ, [UR4+0x40], UR6 ;  /* 0x0000400604ff75b2 */ /* 0x0006620008000100 */
        /* <DEDUP_REMOVED lines=13> */
[----:B------:R3:W1:Y:S02]  /*0740*/  SYNCS.EXCH.64 URZ, [UR4+0x78], UR6 ;  /* 0x0000780604ff75b2 */ /* 0x0006640008000100 */
[----:B---3--:R-:W-:Y:S01]  /*0750*/  NOP ;  /* 0x0000000000007918 */ /* 0x008fe20000000000 */
.L_x_9:
[----:B------:R-:W3:Y:S01]  /*0760*/  SHFL.IDX PT, R0, R159, RZ, 0x1f ;  /* 0x00001fff9f007589 */ /* 0x000ee200000e0000 */
[----:B------:R-:W-:Y:S01]  /*0770*/  NOP ;  /* 0x0000000000007918 */ /* 0x000fe20000000000 */
[----:B---3--:R-:W-:-:S13]  /*0780*/  ISETP.NE.AND P0, PT, R0, 0x1, PT ;  /* 0x000000010000780c */ /* 0x008fda0003f05270 */
        /* <DEDUP_REMOVED lines=13> */
[----:B---3--:R3:W1:Y:S08]  /*0860*/  SYNCS.EXCH.64 URZ, [UR4+0x80], UR8 ;  /* 0x0000800804ff75b2 */ /* 0x0086700008000100 */
[----:B------:R3:W1:Y:S01]  /*0870*/  SYNCS.EXCH.64 URZ, [UR4+0x90], UR6 ;  /* 0x0000900604ff75b2 */ /* 0x0006620008000100 */
[----:B------:R3:W1:Y:S01]  /*0880*/  SYNCS.EXCH.64 URZ, [UR4+0x88], UR8 ;  /* 0x0000880804ff75b2 */ /* 0x0006620008000100 */
[----:B------:R3:W1:Y:S01]  /*0890*/  SYNCS.EXCH.64 URZ, [UR4+0x98], UR6 ;  /* 0x0000980604ff75b2 */ /* 0x0006620008000100 */
[----:B------:R-:W-:Y:S01]  /*08a0*/  NOP ;  /* 0x0000000000007918 */ /* 0x000fe20000000000 */
.L_x_10:
[----:B------:R-:W2:Y:S01]  /*08b0*/  SHFL.IDX PT, R0, R159, RZ, 0x1f ;  /* 0x00001fff9f007589 */ /* 0x000ea200000e0000 */
[----:B------:R-:W-:Y:S01]  /*08c0*/  NOP ;  /* 0x0000000000007918 */ /* 0x000fe20000000000 */
[----:B--2---:R-:W-:-:S13]  /*08d0*/  ISETP.NE.AND P0, PT, R0, 0x3, PT ;  /* 0x000000030000780c */ /* 0x004fda0003f05270 */
[----:B------:R-:W-:Y:S05]  /*08e0*/  @P0 BRA `(.L_x_11) ;  /* 0x00000000002c0947 */ /* 0x000fea0003800000 */
[----:B---3--:R-:W-:Y:S01]  /*08f0*/  UMOV UR6, 0x400 ;  /* 0x0000040000067882 */ /* 0x008fe20000000000 */
[----:B------:R-:W-:Y:S01]  /*0900*/  UMOV UR4, 0x20 ;  /* 0x0000002000047882 */ /* 0x000fe20000000000 */
[----:B------:R-:W-:Y:S02]  /*0910*/  ULEA UR6, UR48, UR6, 0x18 ;  /* 0x0000000630067291 */ /* 0x000fe4000f8ec0ff */
[----:B------:R-:W-:-:S04]  /*0920*/  UIADD3 UR4, UPT, UPT, -UR4, 0x100000, URZ ;  /* 0x0010000004047890 */ /* 0x000fc8000fffe1ff */
[----:B------:R-:W-:Y:S02]  /*0930*/  USHF.L.U32 UR5, UR4, 0xb, URZ ;  /* 0x0000000b04057899 */ /* 0x000fe400080006ff */
[----:B------:R-:W-:Y:S01]  /*0940*/  USHF.L.U32 UR4, UR4, 0x1, URZ ;  /* 0x0000000104047899 */ /* 0x000fe200080006ff */
[----:B------:R-:W-:Y:S01]  /*0950*/  ELECT P0, URZ, PT ;  /* 0x0000000000ff782f */ /* 0x000fe20003800000 */
[----:B------:R-:W2:Y:S10]  /*0960*/  FENCE.VIEW.ASYNC.S ;  /* 0x00000000000073c6 */ /* 0x000eb40000000000 */
[----:B--2---:R2:W3:Y:S01]  /*0970*/  SYNCS.EXCH.64 URZ, [UR6+0xa0], UR4 ;  /* 0x0000a00406ff75b2 */ /* 0x0044e20008000100 */
[----:B------:R2:W1:Y:S01]  /*0980*/  SYNCS.EXCH.64 URZ, [UR6+0xa8], UR4 ;  /* 0x0000a80406ff75b2 */ /* 0x0004620008000100 */
[----:B------:R-:W-:Y:S01]  /*0990*/  NOP ;  /* 0x0000000000007918 */ /* 0x000fe20000000000 */
.L_x_11:
[----:B------:R-:W4:Y:S01]  /*09a0*/  SHFL.IDX PT, R0, R159, RZ, 0x1f ;  /* 0x00001fff9f007589 */ /* 0x000f2200000e0000 */
[----:B------:R-:W-:Y:S01]  /*09b0*/  NOP ;  /* 0x0000000000007918 */ /* 0x000fe20000000000 */
[----:B----4-:R-:W-:-:S13]  /*09c0*/  ISETP.NE.AND P0, PT, R0, 0x4, PT ;  /* 0x000000040000780c */ /* 0x010fda0003f05270 */
[----:B------:R-:W-:Y:S05]  /*09d0*/  @P0 BRA `(.L_x_12) ;  /* 0x0000000000480947 */ /* 0x000fea0003800000 */
[----:B--23--:R-:W-:Y:S01]  /*09e0*/  UMOV UR4, 0x3a0 ;  /* 0x000003a000047882 */ /* 0x00cfe20000000000 */
[----:B------:R-:W-:Y:S01]  /*09f0*/  UMOV UR6, 0x400 ;  /* 0x0000040000067882 */ /* 0x000fe20000000000 */
[----:B------:R-:W-:Y:S01]  /*0a00*/  USEL UR4, UR4, 0x320, UP4 ;  /* 0x0000032004047887 */ /* 0x000fe2000a000000 */
        /* <DEDUP_REMOVED lines=9> */
[----:B------:R-:W2:Y:S02]  /*0aa0*/  FENCE.VIEW.ASYNC.S ;  /* 0x00000000000073c6 */ /* 0x000ea40000000000 */
[----:B--2---:R4:W2:Y:S08]  /*0ab0*/  SYNCS.EXCH.64 URZ, [UR6+0xb0], UR8 ;  /* 0x0000b00806ff75b2 */ /* 0x0048b00008000100 */
[----:B------:R4:W3:Y:S01]  /*0ac0*/  SYNCS.EXCH.64 URZ, [UR6+0xc0], UR4 ;  /* 0x0000c00406ff75b2 */ /* 0x0008e20008000100 */
[----:B------:R4:W1:Y:S01]  /*0ad0*/  SYNCS.EXCH.64 URZ, [UR6+0xb8], UR8 ;  /* 0x0000b80806ff75b2 */ /* 0x0008620008000100 */
[----:B------:R4:W1:Y:S02]  /*0ae0*/  SYNCS.EXCH.64 URZ, [UR6+0xc8], UR4 ;  /* 0x0000c80406ff75b2 */ /* 0x0008640008000100 */
[----:B----4-:R-:W-:Y:S01]  /*0af0*/  NOP ;  /* 0x0000000000007918 */ /* 0x010fe20000000000 */
.L_x_12:
[----:B------:R-:W4:Y:S01]  /*0b00*/  SHFL.IDX PT, R0, R159, RZ, 0x1f ;  /* 0x00001fff9f007589 */ /* 0x000f2200000e0000 */
[----:B------:R-:W-:Y:S01]  /*0b10*/  NOP ;  /* 0x0000000000007918 */ /* 0x000fe20000000000 */
[----:B----4-:R-:W-:-:S13]  /*0b20*/  ISETP.NE.AND P0, PT, R0, 0x5, PT ;  /* 0x000000050000780c */ /* 0x010fda0003f05270 */
[----:B------:R-:W-:Y:S05]  /*0b30*/  @P0 BRA `(.L_x_13) ;  /* 0x0000000000540947 */ /* 0x000fea0003800000 */
[----:B--23--:R-:W-:Y:S01]  /*0b40*/  UMOV UR4, 0x400 ;  /* 0x0000040000047882 */ /* 0x00cfe20000000000 */
        /* <DEDUP_REMOVED lines=14> */
[----:B------:R4:W1:Y:S01]  /*0c30*/  SYNCS.EXCH.64 URZ, [UR4+0xf8], UR8 ;  /* 0x0000f80804ff75b2 */ /* 0x0008620008000100 */
[----:B------:R4:W1:Y:S01]  /*0c40*/  SYNCS.EXCH.64 URZ, [UR4+0xe0], UR6 ;  /* 0x0000e00604ff75b2 */ /* 0x0008620008000100 */
[----:B------:R4:W1:Y:S01]  /*0c50*/  SYNCS.EXCH.64 URZ, [UR4+0x100], UR8 ;  /* 0x0001000804ff75b2 */ /* 0x0008620008000100 */
[----:B------:R4:W1:Y:S01]  /*0c60*/  SYNCS.EXCH.64 URZ, [UR4+0xe8], UR6 ;  /* 0x0000e80604ff75b2 */ /* 0x0008620008000100 */
[----:B------:R4:W1:Y:S02]  /*0c70*/  SYNCS.EXCH.64 URZ, [UR4+0x108], UR8 ;  /* 0x0001080804ff75b2 */ /* 0x0008640008000100 */
[----:B----4-:R-:W-:Y:S01]  /*0c80*/  NOP ;  /* 0x0000000000007918 */ /* 0x010fe20000000000 */
.L_x_13:
[----:B------:R-:W4:Y:S01]  /*0c90*/  SHFL.IDX PT, R0, R159, RZ, 0x1f ;  /* 0x00001fff9f007589 */ /* 0x000f2200000e0000 */
[----:B------:R-:W-:Y:S01]  /*0ca0*/  ISETP.NE.OR P1, PT, RZ, UR21, !P1 ;  /* 0x00000015ff007c0c */ /* 0x000fe2000cf25670 */
[----:B------:R-:W-:Y:S01]  /*0cb0*/  NOP ;  /* 0x0000000000007918 */ /* 0x000fe20000000000 */
[----:B----4-:R-:W-:-:S13]  /*0cc0*/  ISETP.NE.AND P0, PT, R0, 0x3, PT ;  /* 0x000000030000780c */ /* 0x010fda0003f05270 */
[----:B------:R-:W-:Y:S05]  /*0cd0*/  @P0 BRA `(.L_x_14) ;  /* 0x0000000000340947 */ /* 0x000fea0003800000 */
[----:B--23--:R-:W-:Y:S01]  /*0ce0*/  UMOV UR4, 0x400 ;  /* 0x0000040000047882 */ /* 0x00cfe20000000000 */
[----:B------:R-:W-:Y:S01]  /*0cf0*/  UMOV UR6, 0x20 ;  /* 0x0000002000067882 */ /* 0x000fe20000000000 */
[----:B------:R-:W-:Y:S02]  /*0d00*/  ULEA UR4, UR48, UR4, 0x18 ;  /* 0x0000000430047291 */ /* 0x000fe4000f8ec0ff */
[----:B------:R-:W-:-:S04]  /*0d10*/  UIADD3 UR6, UPT, UPT, -UR6, 0x100000, URZ ;  /* 0x0010000006067890 */ /* 0x000fc8000fffe1ff */
[----:B------:R-:W-:Y:S02]  /*0d20*/  USHF.L.U32 UR7, UR6, 0xb, URZ ;  /* 0x0000000b06077899 */ /* 0x000fe400080006ff */
[----:B------:R-:W-:Y:S01]  /*0d30*/  USHF.L.U32 UR6, UR6, 0x1, URZ ;  /* 0x0000000106067899 */ /* 0x000fe200080006ff */
[----:B------:R-:W-:Y:S01]  /*0d40*/  ELECT P0, URZ, PT ;  /* 0x0000000000ff782f */ /* 0x000fe20003800000 */
[----:B------:R-:W2:Y:S10]  /*0d50*/  FENCE.VIEW.ASYNC.S ;  /* 0x00000000000073c6 */ /* 0x000eb40000000000 */
[----:B--2---:R4:W2:Y:S01]  /*0d60*/  SYNCS.EXCH.64 URZ, [UR4+0x110], UR6 ;  /* 0x0001100604ff75b2 */ /* 0x0048a20008000100 */
[----:B------:R4:W3:Y:S01]  /*0d70*/  SYNCS.EXCH.64 URZ, [UR4+0x120], UR6 ;  /* 0x0001200604ff75b2 */ /* 0x0008e20008000100 */
[----:B------:R4:W1:Y:S01]  /*0d80*/  SYNCS.EXCH.64 URZ, [UR4+0x118], UR6 ;  /* 0x0001180604ff75b2 */ /* 0x0008620008000100 */
[----:B------:R4:W1:Y:S02]  /*0d90*/  SYNCS.EXCH.64 URZ, [UR4+0x128], UR6 ;  /* 0x0001280604ff75b2 */ /* 0x0008640008000100 */
[----:B----4-:R-:W-:Y:S01]  /*0da0*/  NOP ;  /* 0x0000000000007918 */ /* 0x010fe20000000000 */
.L_x_14:
[----:B------:R-:W-:Y:S01]  /*0db0*/  VOTEU.ALL UP0, P1 ;  /* 0x0000000000ff7886 */ /* 0x000fe20000800000 */
[----:B--23--:R-:W-:Y:S01]  /*0dc0*/  UMOV UR4, 0x20 ;  /* 0x0000002000047882 */ /* 0x00cfe20000000000 */
[----:B------:R-:W2:Y:S01]  /*0dd0*/  LDCU UR7, c[0x0][0x36c] ;  /* 0x00006d80ff0777ac */ /* 0x000ea20008000800 */
[----:B------:R-:W-:Y:S01]  /*0de0*/  NOP ;  /* 0x0000000000007918 */ /* 0x000fe20000000000 */
[----:B------:R-:W-:Y:S01]  /*0df0*/  LOP3.LUT R0, R170, 0x1f, RZ, 0xc0, !PT ;  /* 0x0000001faa007812 */ /* 0x000fe200078ec0ff */
[----:B------:R-:W-:Y:S01]  /*0e00*/  @!UP0 UMOV UR6, 0x400 ;  /* 0x0000040000068882 */ /* 0x000fe20000000000 */
[----:B------:R-:W-:-:S04]  /*0e10*/  @!UP0 UIADD3 UR4, UPT, UPT, -UR4, 0x100000, URZ ;  /* 0x0010000004048890 */ /* 0x000fc8000fffe1ff */
[----:B------:R-:W-:Y:S02]  /*0e20*/  @!UP0 USHF.L.U32 UR5, UR4, 0xb, URZ ;  /* 0x0000000b04058899 */ /* 0x000fe400080006ff */
[----:B------:R-:W-:Y:S02]  /*0e30*/  @!UP0 USHF.L.U32 UR4, UR4, 0x1, URZ ;  /* 0x0000000104048899 */ /* 0x000fe400080006ff */
[----:B------:R-:W-:Y:S01]  /*0e40*/  @!UP0 ULEA UR6, UR48, UR6, 0x18 ;  /* 0x0000000630068291 */ /* 0x000fe2000f8ec0ff */
[----:B------:R-:W-:Y:S01]  /*0e50*/  VOTEU.ALL UP0, P1 ;  /* 0x0000000000ff7886 */ /* 0x000fe20000800000 */
[----:B------:R-:W-:Y:S02]  /*0e60*/  UISETP.NE.AND UP5, UPT, UR21, URZ, UPT ;  /* 0x000000ff1500728c */ /* 0x000fe4000bfa5270 */
[----:B--2---:R-:W-:Y:S01]  /*0e70*/  UISETP.EQ.U32.AND UP6, UPT, UR7, 0x1, UPT ;  /* 0x000000010700788c */ /* 0x004fe2000bfc2070 */
[----:B------:R-:W2:Y:S07]  /*0e80*/  FENCE.VIEW.ASYNC.S ;  /* 0x00000000000073c6 */ /* 0x000eae0000000000 */
[----:B--2---:R2:W3:Y:S01]  /*0e90*/  @!UP0 SYNCS.EXCH.64 URZ, [UR6+0x130], UR4 ;  /* 0x0001300406ff85b2 */ /* 0x0044e20008000100 */
[----:B------:R-:W-:Y:S05]  /*0ea0*/  BRA.U !UP6, `(.L_x_15) ;  /* 0x000000010e087547 */ /* 0x000fea000b800000 */
[----:B-1-3--:R-:W-:Y:S01]  /*0eb0*/  UCGABAR_ARV ;  /* 0x00000000000079c7 */ /* 0x00afe20008000000 */
[----:B------:R-:W-:Y:S05]  /*0ec0*/  BRA `(.L_x_16) ;  /* 0x0000000000047947 */ /* 0x000fea0003800000 */
.L_x_15:
[----:B-1-3--:R-:W-:Y:S01]  /*0ed0*/  NOP ;  /* 0x0000000000007918 */ /* 0x00afe20000000000 */
.L_x_16:
[----:B------:R-:W1:Y:S01]  /*0ee0*/  S2UR UR23, SR_CTAID.X ;  /* 0x00000000001779c3 */ /* 0x000e620000002500 */
[----:B------:R-:W-:-:S05]  /*0ef0*/  CS2R.32 R3, SR_CgaSize ;  /* 0x0000000000037805 */ /* 0x000fca0000008a00 */
[----:B------:R-:W-:-:S05]  /*0f00*/  IMAD R3, R3, -0xa0, RZ ;  /* 0xffffff6003037824 */ /* 0x000fca00078e02ff */
[----:B--2---:R-:W-:-:S14]  /*0f10*/  R2UR UR5, R3 ;  /* 0x00000000030572ca */ /* 0x004fdc00000e0000 */
[----:B------:R-:W2:Y:S01]  /*0f20*/  LDCU UR5, c[0x0][UR5+0x2b0] ;  /* 0x00005600050577ac */ /* 0x000ea20008000800 */
[----:B------:R-:W-:-:S05]  /*0f30*/  CS2R.32 R3, SR_CgaSize ;  /* 0x0000000000037805 */ /* 0x000fca0000008a00 */
[----:B------:R-:W-:-:S05]  /*0f40*/  IMAD R3, R3, -0xa0, RZ ;  /* 0xffffff6003037824 */ /* 0x000fca00078e02ff */
[----:B------:R-:W-:-:S14]  /*0f50*/  R2UR UR4, R3 ;  /* 0x00000000030472ca */ /* 0x000fdc00000e0000 */
[----:B------:R-:W3:Y:S01]  /*0f60*/  LDCU UR4, c[0x0][UR4+0x2b4] ;  /* 0x00005680040477ac */ /* 0x000ee20008000800 */
[----:B------:R-:W4:Y:S01]  /*0f70*/  S2UR UR32, SR_CTAID.Y ;  /* 0x00000000002079c3 */ /* 0x000f220000002600 */
[----:B------:R-:W-:-:S05]  /*0f80*/  CS2R.32 R3, SR_CgaSize ;  /* 0x0000000000037805 */ /* 0x000fca0000008a00 */
[----:B------:R-:W-:-:S05]  /*0f90*/  IMAD R3, R3, -0xa0, RZ ;  /* 0xffffff6003037824 */ /* 0x000fca00078e02ff */
[----:B------:R-:W-:-:S14]  /*0fa0*/  R2UR UR59, R3 ;  /* 0x00000000033b72ca */ /* 0x000fdc00000e0000 */
[----:B------:R-:W3:Y:S01]  /*0fb0*/  LDCU UR59, c[0x0][UR59+0x2a0] ;  /* 0x000054003b3b77ac */ /* 0x000ee20008000800 */
[----:B------:R-:W-:-:S05]  /*0fc0*/  CS2R.32 R3, SR_CgaSize ;  /* 0x0000000000037805 */ /* 0x000fca0000008a00 */
[----:B------:R-:W-:-:S05]  /*0fd0*/  IMAD R3, R3, -0xa0, RZ ;  /* 0xffffff6003037824 */ /* 0x000fca00078e02ff */
[----:B------:R-:W-:-:S14]  /*0fe0*/  R2UR UR62, R3 ;  /* 0x00000000033e72ca */ /* 0x000fdc00000e0000 */
[----:B------:R-:W3:Y:S01]  /*0ff0*/  LDCU UR62, c[0x0][UR62+0x2a4] ;  /* 0x000054803e3e77ac */ /* 0x000ee20008000800 */
[----:B------:R-:W-:Y:S01]  /*1000*/  UISETP.GT.U32.AND UP0, UPT, UR46, 0xffff, UPT ;  /* 0x0000ffff2e00788c */ /* 0x000fe2000bf04070 */
[----:B------:R-:W3:Y:S01]  /*1010*/  LDCU UR22, c[0x0][0xb24] ;  /* 0x00016480ff1677ac */ /* 0x000ee20008000800 */
[----:B------:R-:W3:Y:S01]  /*1020*/  LDCU UR42, c[0x0][0xb24] ;  /* 0x00016480ff2a77ac */ /* 0x000ee20008000800 */
[----:B-1----:R-:W-:Y:S01]  /*1030*/  I2FP.F32.U32 R3, UR23 ;  /* 0x0000001700037c45 */ /* 0x002fe20008201000 */
[----:B------:R-:W1:Y:S04]  /*1040*/  LDCU UR26, c[0x0][0xb30] ;  /* 0x00016600ff1a77ac */ /* 0x000e680008000800 */
[----:B--2---:R-:W-:Y:S01]  /*1050*/  FMUL R3, R3, UR5 ;  /* 0x0000000503037c20 */ /* 0x004fe20008400000 */
[----:B------:R-:W-:Y:S01]  /*1060*/  USEL UR5, UR46, 0xffff, !UP0 ;  /* 0x0000ffff2e057887 */ /* 0x000fe2000c000000 */
[----:B----4-:R-:W-:Y:S01]  /*1070*/  I2FP.F32.U32 R2, UR32 ;  /* 0x0000002000027c45 */ /* 0x010fe20008201000 */
[----:B------:R-:W-:-:S03]  /*1080*/  USHF.L.U32 UR28, UR48, 0xb, URZ ;  /* 0x0000000b301c7899 */ /* 0x000fc600080006ff */
[----:B------:R-:W2:Y:S01]  /*1090*/  F2I.U32.TRUNC.NTZ R3, R3 ;  /* 0x0000000300037305 */ /* 0x000ea2000020f000 */
[----:B------:R-:W-:Y:S01]  /*10a0*/  ULOP3.LUT UR24, UR5, 0xffff, URZ, 0xc0, !UPT ;  /* 0x0000ffff05187892 */ /* 0x000fe2000f8ec0ff */
[----:B---3--:R-:W-:-:S06]  /*10b0*/  FMUL R2, R2, UR4 ;  /* 0x0000000402027c20 */ /* 0x008fcc0008400000 */
[----:B------:R-:W3:Y:S01]  /*10c0*/  F2I.U32.TRUNC.NTZ R2, R2 ;  /* 0x0000000200027305 */ /* 0x000ee2000020f000 */
[----:B--2---:R-:W-:Y:S02]  /*10d0*/  R2UR UR4, R3 ;  /* 0x00000000030472ca */ /* 0x004fe400000e0000 */
[----:B------:R-:W-:Y:S02]  /*10e0*/  PRMT R3, RZ, 0x7610, R3 ;  /* 0x00007610ff037816 */ /* 0x000fe40000000003 */
[----:B---3--:R-:W-:Y:S02]  /*10f0*/  R2UR UR6, R2 ;  /* 0x00000000020672ca */ /* 0x008fe400000e0000 */
[----:B------:R-:W-:-:S07]  /*1100*/  PRMT R2, RZ, 0x7610, R2 ;  /* 0x00007610ff027816 */ /* 0x000fce0000000002 */
[----:B------:R-:W-:-:S04]  /*1110*/  UIADD3 UR5, UPT, UPT, -UR4, URZ, URZ ;  /* 0x000000ff04057290 */ /* 0x000fc8000fffe1ff */
[----:B------:R-:W-:Y:S02]  /*1120*/  UIMAD UR59, UR59, UR5, UR23 ;  /* 0x000000053b3b72a4 */ /* 0x000fe4000f8e0217 */
[----:B------:R-:W-:-:S04]  /*1130*/  UIADD3 UR4, UPT, UPT, -UR6, URZ, URZ ;  /* 0x000000ff06047290 */ /* 0x000fc8000fffe1ff */
[----:B------:R-:W-:Y:S01]  /*1140*/  UIMAD UR62, UR62, UR4, UR32 ;  /* 0x000000043e3e72a4 */ /* 0x000fe2000f8e0220 */
[----:B-1----:R-:W-:Y:S11]  /*1150*/  BRA.U UP5, `(.L_x_17) ;  /* 0x00000001053c7547 */ /* 0x002ff6000b800000 */
[----:B------:R-:W-:Y:S02]  /*1160*/  UISETP.NE.AND UP0, UPT, UR62, URZ, UPT ;  /* 0x000000ff3e00728c */ /* 0x000fe4000bf05270 */
[----:B------:R-:W-:Y:S02]  /*1170*/  ULOP3.LUT UR4, UR59, 0x2, URZ, 0x3c, !UPT ;  /* 0x000000023b047892 */ /* 0x000fe4000f8e3cff */
[----:B------:R-:W-:Y:S02]  /*1180*/  UISETP.GT.U32.AND UP2, UPT, UR59, 0x1, UP0 ;  /* 0x000000013b00788c */ /* 0x000fe40008744070 */
[----:B------:R-:W-:Y:S02]  /*1190*/  UISETP.GT.U32.AND UP0, UPT, UR4, 0x1, UP0 ;  /* 0x000000010400788c */ /* 0x000fe40008704070 */
[----:B------:R-:W-:Y:S02]  /*11a0*/  USEL UR5, URZ, 0x2, UP2 ;  /* 0x00000002ff057887 */ /* 0x000fe40009000000 */
[----:B------:R-:W-:-:S02]  /*11b0*/  USEL UR6, URZ, 0x1, UP2 ;  /* 0x00000001ff067887 */ /* 0x000fc40009000000 */
[----:B------:R-:W-:Y:S02]  /*11c0*/  USEL UR4, URZ, 0x4, UP0 ;  /* 0x00000004ff047887 */ /* 0x000fe40008000000 */
[----:B------:R-:W-:Y:S02]  /*11d0*/  ULOP3.LUT UR7, UR59, 0xfffffffe, URZ, 0xc0, !UPT ;  /* 0xfffffffe3b077892 */ /* 0x000fe4000f8ec0ff */
[----:B------:R-:W-:Y:S02]  /*11e0*/  USEL UR8, URZ, 0x8, UP0 ;  /* 0x00000008ff087887 */ /* 0x000fe40008000000 */
[----:B------:R-:W-:-:S03]  /*11f0*/  UIADD3 UR4, UPT, UPT, UR4, UR5, UR6 ;  /* 0x0000000504047290 */ /* 0x000fc6000fffe006 */
[----:B------:R-:W-:Y:S01]  /*1200*/  UMOV UR5, 0x3 ;  /* 0x0000000300057882 */ /* 0x000fe20000000000 */
[----:B------:R-:W-:Y:S02]  /*1210*/  UIADD3 UR4, UPT, UPT, UR4, UR8, URZ ;  /* 0x0000000804047290 */ /* 0x000fe4000fffe0ff */
[----:B------:R-:W-:-:S04]  /*1220*/  USHF.L.U32 UR5, UR5, UR7, URZ ;  /* 0x0000000705057299 */ /* 0x000fc800080006ff */
[----:B------:R-:W-:Y:S02]  /*1230*/  MOV R3, UR4 ;  /* 0x0000000400037c02 */ /* 0x000fe40008000f00 */
[----:B------:R-:W-:-:S07]  /*1240*/  MOV R2, UR5 ;  /* 0x0000000500027c02 */ /* 0x000fce0008000f00 */
.L_x_17:
[----:B------:R-:W1:Y:S01]  /*1250*/  S2UR UR36, SR_CTAID.Z ;  /* 0x00000000002479c3 */ /* 0x000e620000002700 */
[----:B------:R-:W-:Y:S01]  /*1260*/  UISETP.GE.AND UP0, UPT, UR22, 0x1, UPT ;  /* 0x000000011600788c */ /* 0x000fe2000bf06270 */
[----:B------:R-:W-:Y:S01]  /*1270*/  UMOV UR27, 0x5 ;  /* 0x00000005001b7882 */ /* 0x000fe20000000000 */
[----:B------:R-:W-:-:S07]  /*1280*/  UMOV UR20, UR23 ;  /* 0x0000001700147c82 */ /* 0x000fce0008000000 */
[----:B------:R-:W-:Y:S05]  /*1290*/  BRA.U !UP0, `(.L_x_18) ;  /* 0x0000000108d47547 */ /* 0x000fea000b800000 */
[----:B------:R-:W2:Y:S01]  /*12a0*/  LDCU.128 UR16, c[0x0][0xb10] ;  /* 0x00016200ff1077ac */ /* 0x000ea20008000c00 */
[----:B------:R-:W3:Y:S01]  /*12b0*/  LDCU UR13, c[0x0][0x370] ;  /* 0x00006e00ff0d77ac */ /* 0x000ee20008000800 */
[----:B------:R-:W4:Y:S01]  /*12c0*/  LDCU UR8, c[0x0][0x374] ;  /* 0x00006e80ff0877ac */ /* 0x000f220008000800 */
[----:B------:R-:W1:Y:S01]  /*12d0*/  LDCU UR25, c[0x0][0xb0c] ;  /* 0x00016180ff1977ac */ /* 0x000e620008000800 */
[----:B------:R-:W1:Y:S01]  /*12e0*/  LDCU UR20, c[0x0][0xb20] ;  /* 0x00016400ff1477ac */ /* 0x000e620008000800 */
[----:B--2---:R-:W-:Y:S01]  /*12f0*/  UIMAD.WIDE.U32 UR4, UR23, UR16, URZ ;  /* 0x00000010170472a5 */ /* 0x004fe2000f8e00ff */
[----:B------:R-:W2:Y:S01]  /*1300*/  LDCU.64 UR14, c[0x0][0xb28] ;  /* 0x00016500ff0e77ac */ /* 0x000ea20008000a00 */
[----:B------:R-:W-:-:S05]  /*1310*/  UISETP.NE.AND UP3, UPT, UR18, 0x1, UPT ;  /* 0x000000011200788c */ /* 0x000fca000bf65270 */
[----:B------:R-:W-:Y:S01]  /*1320*/  UMOV UR4, UR5 ;  /* 0x0000000500047c82 */ /* 0x000fe20008000000 */
[----:B---3--:R-:W-:Y:S02]  /*1330*/  UIMAD.WIDE.U32 UR6, UR13, UR16, URZ ;  /* 0x000000100d0672a5 */ /* 0x008fe4000f8e00ff */
[----:B------:R-:W-:Y:S02]  /*1340*/  USHF.R.U32.HI UR9, URZ, UR17, UR4 ;  /* 0x00000011ff097299 */ /* 0x000fe40008011604 */
[----:B----4-:R-:W-:Y:S02]  /*1350*/  UIMAD.WIDE.U32 UR4, UR8, UR19, URZ ;  /* 0x00000013080472a5 */ /* 0x010fe4000f8e00ff */
[----:B-1----:R-:W-:Y:S01]  /*1360*/  UISETP.NE.AND UP0, UPT, UR25, 0x1, UPT ;  /* 0x000000011900788c */ /* 0x002fe2000bf05270 */
[----:B------:R-:W-:Y:S01]  /*1370*/  UMOV UR6, UR7 ;  /* 0x0000000700067c82 */ /* 0x000fe20008000000 */
[----:B------:R-:W-:-:S03]  /*1380*/  UISETP.NE.AND UP2, UPT, UR22, 0x1, UPT ;  /* 0x000000011600788c */ /* 0x000fc6000bf45270 */
[----:B------:R-:W-:Y:S01]  /*1390*/  UMOV UR4, UR5 ;  /* 0x0000000500047c82 */ /* 0x000fe20008000000 */
[----:B------:R-:W-:Y:S02]  /*13a0*/  USEL UR12, UR23, UR9, !UP0 ;  /* 0x00000009170c7287 */ /* 0x000fe4000c000000 */
[----:B------:R-:W-:-:S03]  /*13b0*/  @UP3 USHF.R.U32.HI UR8, URZ, UR20, UR4 ;  /* 0x00000014ff083299 */ /* 0x000fc60008011604 */
[----:B------:R-:W-:Y:S02]  /*13c0*/  @UP0 USHF.R.U32.HI UR13, URZ, UR17, UR6 ;  /* 0x00000011ff0d0299 */ /* 0x000fe40008011606 */
[----:B------:R-:W-:Y:S02]  /*13d0*/  UIMAD.WIDE.U32 UR6, UR32, UR19, URZ ;  /* 0x00000013200672a5 */ /* 0x000fe4000f8e00ff */
[----:B--2---:R-:W-:Y:S02]  /*13e0*/  UIMAD.WIDE.U32 UR4, UR8, UR14, URZ ;  /* 0x0000000e080472a5 */ /* 0x004fe4000f8e00ff */
[----:B------:R-:W-:-:S03]  /*13f0*/  UIMAD.WIDE.U32 UR10, UR13, UR14, URZ ;  /* 0x0000000e0d0a72a5 */ /* 0x000fc6000f8e00ff */
[----:B------:R-:W-:Y:S02]  /*1400*/  UMOV UR6, UR7 ;  /* 0x0000000700067c82 */ /* 0x000fe40008000000 */
[----:B------:R-:W-:Y:S01]  /*1410*/  UMOV UR4, UR5 ;  /* 0x0000000500047c82 */ /* 0x000fe20008000000 */
[----:B------:R-:W-:Y:S02]  /*1420*/  USHF.R.U32.HI UR6, URZ, UR20, UR6 ;  /* 0x00000014ff067299 */ /* 0x000fe40008011606 */
[----:B------:R-:W-:Y:S01]  /*1430*/  @UP2 USHF.R.U32.HI UR8, URZ, UR15, UR4 ;  /* 0x0000000fff082299 */ /* 0x000fe20008011604 */
[----:B------:R-:W-:Y:S01]  /*1440*/  UMOV UR5, UR11 ;  /* 0x0000000b00057c82 */ /* 0x000fe20008000000 */
[----:B------:R-:W-:Y:S02]  /*1450*/  USEL UR4, UR32, UR6, !UP3 ;  /* 0x0000000620047287 */ /* 0x000fe4000d800000 */
[----:B------:R-:W-:Y:S02]  /*1460*/  @UP2 USHF.R.U32.HI UR13, URZ, UR15, UR5 ;  /* 0x0000000fff0d2299 */ /* 0x000fe40008011605 */
[----:B------:R-:W-:-:S02]  /*1470*/  UIMAD UR5, UR8, UR22, URZ ;  /* 0x00000016080572a4 */ /* 0x000fc4000f8e02ff */
[----:B------:R-:W-:Y:S02]  /*1480*/  UIMAD UR8, UR13, UR22, URZ ;  /* 0x000000160d0872a4 */ /* 0x000fe4000f8e02ff */
[----:B------:R-:W-:Y:S02]  /*1490*/  UISETP.GE.AND UP0, UPT, UR4, UR5, UPT ;  /* 0x000000050400728c */ /* 0x000fe4000bf06270 */
[----:B------:R-:W-:Y:S02]  /*14a0*/  UIMAD.WIDE.U32 UR6, UR4, UR14, URZ ;  /* 0x0000000e040672a5 */ /* 0x000fe4000f8e00ff */
[----:B------:R-:W-:Y:S02]  /*14b0*/  UISETP.GE.OR UP0, UPT, UR12, UR8, UP0 ;  /* 0x000000080c00728c */ /* 0x000fe40008706670 */
[----:B------:R-:W-:Y:S02]  /*14c0*/  UIMAD.WIDE.U32 UR8, UR12, UR14, URZ ;  /* 0x0000000e0c0872a5 */ /* 0x000fe4000f8e00ff */
[----:B------:R-:W-:Y:S01]  /*14d0*/  UIADD3 UR20, UPT, UPT, -UR12, URZ, URZ ;  /* 0x000000ff0c147290 */ /* 0x000fe2000fffe1ff */
[----:B------:R-:W-:Y:S01]  /*14e0*/  UMOV UR6, UR7 ;  /* 0x0000000700067c82 */ /* 0x000fe20008000000 */
[----:B------:R-:W-:-:S02]  /*14f0*/  UIADD3 UR7, UPT, UPT, -UR4, URZ, URZ ;  /* 0x000000ff04077290 */ /* 0x000fc4000fffe1ff */
[----:B------:R-:W-:-:S03]  /*1500*/  USHF.R.U32.HI UR6, URZ, UR15, UR6 ;  /* 0x0000000fff067299 */ /* 0x000fc60008011606 */
[----:B------:R-:W-:Y:S01]  /*1510*/  @!UP0 UMOV UR5, UR9 ;  /* 0x0000000900058c82 */ /* 0x000fe20008000000 */
[----:B------:R-:W-:Y:S02]  /*1520*/  UIMAD UR32, UR18, UR7, UR32 ;  /* 0x00000007122072a4 */ /* 0x000fe4000f8e0220 */
[----:B------:R-:W-:Y:S02]  /*1530*/  USEL UR6, UR4, UR6, !UP2 ;  /* 0x0000000604067287 */ /* 0x000fe4000d000000 */
[----:B------:R-:W-:Y:S02]  /*1540*/  @!UP0 USHF.R.U32.HI UR5, URZ, UR15, UR5 ;  /* 0x0000000fff058299 */ /* 0x000fe40008011605 */
[----:B------:R-:W-:Y:S02]  /*1550*/  UIADD3 UR7, UPT, UPT, -UR6, URZ, URZ ;  /* 0x000000ff06077290 */ /* 0x000fe4000fffe1ff */
[----:B------:R-:W-:Y:S02]  /*1560*/  @!UP0 USEL UR5, UR12, UR5, !UP2 ;  /* 0x000000050c058287 */ /* 0x000fe4000d000000 */
[----:B------:R-:W-:-:S02]  /*1570*/  UIMAD UR7, UR22, UR7, UR4 ;  /* 0x00000007160772a4 */ /* 0x000fc4000f8e0204 */
[----:B------:R-:W-:Y:S02]  /*1580*/  @!UP0 UIADD3 UR6, UPT, UPT, UR6, -UR5, URZ ;  /* 0x8000000506068290 */ /* 0x000fe4000fffe0ff */
[----:B------:R-:W-:Y:S02]  /*1590*/  @!UP0 UIMAD UR7, UR7, UR13, UR5 ;  /* 0x0000000d070782a4 */ /* 0x000fe4000f8e0205 */
[----:B------:R-:W-:Y:S02]  /*15a0*/  @!UP0 UIMAD UR4, UR6, UR22, UR12 ;  /* 0x00000016060482a4 */ /* 0x000fe4000f8e020c */
[----:B------:R-:W-:Y:S02]  /*15b0*/  UIMAD UR20, UR25, UR20, UR23 ;  /* 0x00000014191472a4 */ /* 0x000fe4000f8e0217 */
[----:B------:R-:W-:Y:S01]  /*15c0*/  UIMAD UR32, UR4, UR18, UR32 ;  /* 0x00000012042072a4 */ /* 0x000fe2000f8e0220 */
[----:B------:R-:W-:Y:S02]  /*15d0*/  @!UP0 UMOV UR12, UR7 ;  /* 0x00000007000c8c82 */ /* 0x000fe40008000000 */
[----:B------:R-:W-:-:S12]  /*15e0*/  UIMAD UR20, UR12, UR25, UR20 ;  /* 0x000000190c1472a4 */ /* 0x000fd8000f8e0214 */
.L_x_18:
[----:B------:R-:W-:Y:S02]  /*15f0*/  UISETP.NE.AND UP2, UPT, UR26, 0x1, UPT ;  /* 0x000000011a00788c */ /* 0x000fe4000bf45270 */
[----:B------:R-:W-:Y:S02]  /*1600*/  UISETP.NE.AND UP0, UPT, UR21, 0x2, UPT ;  /* 0x000000021500788c */ /* 0x000fe4000bf05270 */
[----:B------:R-:W-:Y:S02]  /*1610*/  ULOP3.LUT UR28, UR28, 0x1000, URZ, 0xc0, !UPT ;  /* 0x000010001c1c7892 */ /* 0x000fe4000f8ec0ff */
[----:B------:R-:W-:-:S03]  /*1620*/  USHF.L.U32 UR24, UR27, UR24, URZ ;  /* 0x000000181b187299 */ /* 0x000fc600080006ff */
[----:B------:R-:W-:Y:S09]  /*1630*/  BRA.U UP2, `(.L_x_19) ;  /* 0x0000000102407547 */ /* 0x000ff2000b800000 */
[----:B------:R-:W2:Y:S01]  /*1640*/  LDCU.128 UR8, c[0x0][0xb10] ;  /* 0x00016200ff0877ac */ /* 0x000ea20008000c00 */
[----:B------:R-:W3:Y:S01]  /*1650*/  LDCU UR12, c[0x0][0xb0c] ;  /* 0x00016180ff0c77ac */ /* 0x000ee20008000800 */
[----:B------:R-:W4:Y:S01]  /*1660*/  LDCU UR13, c[0x0][0xb20] ;  /* 0x00016400ff0d77ac */ /* 0x000f220008000800 */
[----:B--2---:R-:W-:Y:S02]  /*1670*/  UIMAD.WIDE.U32 UR4, UR20, UR8, URZ ;  /* 0x00000008140472a5 */ /* 0x004fe4000f8e00ff */
[----:B------:R-:W-:Y:S02]  /*1680*/  UIMAD.WIDE.U32 UR6, UR32, UR11, URZ ;  /* 0x0000000b200672a5 */ /* 0x000fe4000f8e00ff */
[----:B---3--:R-:W-:Y:S02]  /*1690*/  UISETP.NE.AND UP2, UPT, UR12, 0x1, UPT ;  /* 0x000000010c00788c */ /* 0x008fe4000bf45270 */
[----:B------:R-:W-:-:S03]  /*16a0*/  USHF.R.U32.HI UR5, URZ, UR9, UR5 ;  /* 0x00000009ff057299 */ /* 0x000fc60008011605 */
[----:B------:R-:W-:Y:S01]  /*16b0*/  UMOV UR4, UR7 ;  /* 0x0000000700047c82 */ /* 0x000fe20008000000 */
[----:B------:R-:W-:Y:S02]  /*16c0*/  USEL UR5, UR20, UR5, !UP2 ;  /* 0x0000000514057287 */ /* 0x000fe4000d000000 */
[----:B------:R-:W-:Y:S02]  /*16d0*/  UISETP.NE.AND UP2, UPT, UR10, 0x1, UPT ;  /* 0x000000010a00788c */ /* 0x000fe4000bf45270 */
[----:B----4-:R-:W-:-:S04]  /*16e0*/  USHF.R.U32.HI UR4, URZ, UR13, UR4 ;  /* 0x0000000dff047299 */ /* 0x010fc80008011604 */
[----:B------:R-:W-:-:S04]  /*16f0*/  USEL UR4, UR32, UR4, !UP2 ;  /* 0x0000000420047287 */ /* 0x000fc8000d000000 */
[----:B------:R-:W-:Y:S02]  /*1700*/  UIADD3 UR6, UPT, UPT, -UR4, UR5, URZ ;  /* 0x0000000504067290 */ /* 0x000fe4000fffe1ff */
[----:B------:R-:W-:Y:S02]  /*1710*/  UIADD3 UR4, UPT, UPT, UR4, -UR5, URZ ;  /* 0x8000000504047290 */ /* 0x000fe4000fffe0ff */
[----:B------:R-:W-:Y:S02]  /*1720*/  UIMAD UR32, UR6, UR10, UR32 ;  /* 0x0000000a062072a4 */ /* 0x000fe4000f8e0220 */
[----:B------:R-:W-:-:S12]  /*1730*/  UIMAD UR20, UR4, UR12, UR20 ;  /* 0x0000000c041472a4 */ /* 0x000fd8000f8e0214 */
.L_x_19:
[----:B------:R-:W-:Y:S05]  /*1740*/  BRA.U !UP6, `(.L_x_20) ;  /* 0x000000010e0c7547 */ /* 0x000fea000b800000 */
[----:B------:R-:W-:Y:S01]  /*1750*/  UCGABAR_WAIT ;  /* 0x0000000000007dc7 */ /* 0x000fe20008000000 */
[----:B------:R-:W-:Y:S01]  /*1760*/  CCTL.IVALL ;  /* 0x00000000ff00798f */ /* 0x000fe20002000000 */
[----:B------:R-:W-:Y:S05]  /*1770*/  BRA `(.L_x_21) ;  /* 0x0000000000047947 */ /* 0x000fea0003800000 */
.L_x_20:
[----:B------:R-:W-:Y:S06]  /*1780*/  BAR.SYNC.DEFER_BLOCKING 0x0 ;  /* 0x0000000000007b1d */ /* 0x000fec0000010000 */
.L_x_21:
[----:B------:R-:W-:Y:S05]  /*1790*/  BRA.U UP0, `(.L_x_22) ;  /* 0x0000001500647547 */ /* 0x000fea000b800000 */
[----:B------:R-:W2:Y:S01]  /*17a0*/  LDCU UR6, c[0x0][0x38c] ;  /* 0x00007180ff0677ac */ /* 0x000ea20008000800 */
[----:B------:R-:W-:Y:S01]  /*17b0*/  PLOP3.LUT P1, PT, PT, PT, UP4, 0x80, 0x8 ;  /* 0x000000000008781c */ /* 0x000fe20003f2f048 */
[----:B------:R-:W-:Y:S01]  /*17c0*/  IMAD.MOV.U32 R12, RZ, RZ, 0x1 ;  /* 0x00000001ff0c7424 */ /* 0x000fe200078e00ff */
[----:B------:R-:W-:Y:S01]  /*17d0*/  ISETP.NE.AND P2, PT, R0, RZ, P3 ;  /* 0x000000ff0000720c */ /* 0x000fe20001f45270 */
[----:B------:R-:W-:Y:S01]  /*17e0*/  USHF.L.U32 UR7, UR23, 0x6, URZ ;  /* 0x0000000617077899 */ /* 0x000fe200080006ff */
[----:B------:R-:W-:Y:S01]  /*17f0*/  PLOP3.LUT P1, PT, P1, PT, PT, 0x8, 0x80 ;  /* 0x000000000080781c */ /* 0x000fe20000f2e170 */
[----:B------:R-:W-:Y:S01]  /*1800*/  UMOV UR13, 0x400 ;  /* 0x00000400000d7882 */ /* 0x000fe20000000000 */
[----:B------:R-:W-:Y:S01]  /*1810*/  UISETP.NE.AND UP1, UPT, UR21, URZ, UPT ;  /* 0x000000ff1500728c */ /* 0x000fe2000bf25270 */
[----:B------:R-:W-:Y:S01]  /*1820*/  CS2R R10, SRZ ;  /* 0x00000000000a7805 */ /* 0x000fe2000001ff00 */
[----:B------:R-:W-:Y:S01]  /*1830*/  ULEA UR13, UR48, UR13, 0x18 ;  /* 0x0000000d300d7291 */ /* 0x000fe2000f8ec0ff */
[----:B------:R-:W-:Y:S01]  /*1840*/  IMAD.MOV.U32 R9, RZ, RZ, RZ ;  /* 0x000000ffff097224 */ /* 0x000fe200078e00ff */
[----:B------:R-:W3:Y:S01]  /*1850*/  LDCU UR39, c[0x0][0x370] ;  /* 0x00006e00ff2777ac */ /* 0x000ee20008000800 */
[----:B------:R-:W-:Y:S01]  /*1860*/  IMAD.MOV.U32 R8, RZ, RZ, 0x1 ;  /* 0x00000001ff087424 */ /* 0x000fe200078e00ff */
[----:B------:R-:W4:Y:S01]  /*1870*/  LDCU.64 UR26, c[0x0][0x348] ;  /* 0x00006900ff1a77ac */ /* 0x000f220008000a00 */
[----:B--2---:R-:W-:-:S02]  /*1880*/  UIADD3 UR5, UPT, UPT, UR6, 0x7f, URZ ;  /* 0x0000007f06057890 */ /* 0x004fc4000fffe0ff */
[----:B------:R-:W-:Y:S02]  /*1890*/  UIADD3 UR46, UPT, UPT, UR6, 0xfe, URZ ;  /* 0x000000fe062e7890 */ /* 0x000fe4000fffe0ff */
[----:B------:R-:W-:Y:S02]  /*18a0*/  USHF.R.S32.HI UR4, URZ, 0x1f, UR5 ;  /* 0x0000001fff047899 */ /* 0x000fe40008011405 */
[----:B------:R-:W-:Y:S02]  /*18b0*/  USHF.L.U32 UR47, UR23, 0x7, URZ ;  /* 0x00000007172f7899 */ /* 0x000fe400080006ff */
[----:B------:R-:W-:Y:S02]  /*18c0*/  ULEA.HI UR4, UR4, UR5, URZ, 0x7 ;  /* 0x0000000504047291 */ /* 0x000fe4000f8f38ff */
[----:B------:R-:W-:Y:S02]  /*18d0*/  UIADD3 UR5, UPT, UPT, UR6, -0x1, URZ ;  /* 0xffffffff06057890 */ /* 0x000fe4000fffe0ff */
[----:B------:R-:W-:-:S02]  /*18e0*/  USHF.R.S32.HI UR41, URZ, 0x7, UR4 ;  /* 0x00000007ff297899 */ /* 0x000fc40008011404 */
[----:B------:R-:W-:Y:S02]  /*18f0*/  UISETP.GE.U32.AND UP2, UPT, UR5, -0xff, UPT ;  /* 0xffffff010500788c */ /* 0x000fe4000bf46070 */
[----:B------:R-:W-:Y:S02]  /*1900*/  UISETP.LT.U32.AND UP0, UPT, UR41, 0x8, UPT ;  /* 0x000000082900788c */ /* 0x000fe4000bf01070 */
[----:B------:R-:W-:Y:S02]  /*1910*/  ULOP3.LUT UR5, UR7, 0x40, URZ, 0xc0, !UPT ;  /* 0x0000004007057892 */ /* 0x000fe4000f8ec0ff */
[----:B------:R-:W-:Y:S01]  /*1920*/  USEL UR40, UR41, 0x8, UP0 ;  /* 0x0000000829287887 */ /* 0x000fe20008000000 */
[----:B------:R-:W2:Y:S03]  /*1930*/  LDCU UR38, c[0x0][0x374] ;  /* 0x00006e80ff2677ac */ /* 0x000ea60008000800 */
[----:B------:R-:W-:-:S02]  /*1940*/  UIADD3 UR4, UPT, UPT, UR40, -0x1, URZ ;  /* 0xffffffff28047890 */ /* 0x000fc4000fffe0ff */
[----:B------:R-:W-:Y:S02]  /*1950*/  @UP2 UIADD3 UR4, UPT, UPT, UR40, URZ, URZ ;  /* 0x000000ff28042290 */ /* 0x000fe4000fffe0ff */
[----:B------:R-:W-:Y:S02]  /*1960*/  USEL UR21, UR37, 0x2, UP1 ;  /* 0x0000000225157887 */ /* 0x000fe40008800000 */
[----:B------:R-:W-:Y:S02]  /*1970*/  UIADD3 UR30, UPT, UPT, UR13, 0x28400, UR28 ;  /* 0x000284000d1e7890 */ /* 0x000fe4000fffe01c */
[----:B------:R-:W-:Y:S02]  /*1980*/  ULEA.HI UR44, UR28, UR5, URZ, 0x19 ;  /* 0x000000051c2c7291 */ /* 0x000fe4000f8fc8ff */
[----:B------:R-:W-:Y:S02]  /*1990*/  UIADD3 UR45, UPT, UPT, UR41, -UR40, URZ ;  /* 0x80000028292d7290 */ /* 0x000fe4000fffe0ff */
[----:B------:R-:W-:-:S02]  /*19a0*/  UIADD3 UR29, UPT, UPT, UR4, 0x1, URZ ;  /* 0x00000001041d7890 */ /* 0x000fc4000fffe0ff */
[----:B------:R-:W-:Y:S01]  /*19b0*/  UIADD3 UR43, UPT, UPT, -UR4, URZ, URZ ;  /* 0x000000ff042b7290 */ /* 0x000fe2000fffe1ff */
[----:B--234-:R-:W-:-:S11]  /*19c0*/  UMOV UR6, URZ ;  /* 0x000000ff00067c82 */ /* 0x01cfd60008000000 */
.L_x_42:
[----:B------:R-:W-:-:S09]  /*19d0*/  UISETP.NE.AND UP0, UPT, UR48, URZ, UPT ;  /* 0x000000ff3000728c */ /* 0x000fd2000bf05270 */
[----:B-1----:R-:W-:Y:S05]  /*19e0*/  BRA.U UP0, `(.L_x_23) ;  /* 0x0000000100287547 */ /* 0x002fea000b800000 */
[----:B------:R-:W-:Y:S02]  /*19f0*/  LEA R0, R9, UR13, 0x3 ;  /* 0x0000000d09007c11 */ /* 0x000fe4000f8e18ff */
[----:B------:R-:W-:-:S04]  /*1a00*/  SHF.L.U32 R3, R8, 0x1f, RZ ;  /* 0x0000001f08037819 */ /* 0x000fc800000006ff */
[----:B------:R-:W2:Y:S02]  /*1a10*/  SYNCS.PHASECHK.TRANS64.TRYWAIT P0, [R0+URZ+0x120], R3 ;  /* 0x00012003000075a7 */ /* 0x000ea400080011ff */
[----:B--2---:R-:W-:Y:S05]  /*1a20*/  @!P0 BRA `(.L_x_24) ;  /* 0x0000007400e08947 */ /* 0x004fea0003800000 */
.L_x_128:
[----:B------:R3:W-:Y:S01]  /*1a30*/  SYNCS.ARRIVE.TRANS64.A1T0 RZ, [R0+URZ+0x110], RZ ;  /* 0x000110ff00ff79a7 */ /* 0x0007e200081000ff */
[----:B------:R-:W-:-:S05]  /*1a40*/  VIADD R9, R9, 0x1 ;  /* 0x0000000109097836 */ /* 0x000fca0000000000 */
[----:B------:R-:W-:-:S04]  /*1a50*/  ISETP.NE.AND P0, PT, R9, 0x2, PT ;  /* 0x000000020900780c */ /* 0x000fc80003f05270 */
[----:B--2---:R-:W-:Y:S02]  /*1a60*/  SEL R3, RZ, 0x1, P0 ;  /* 0x00000001ff037807 */ /* 0x004fe40000000000 */
[----:B------:R-:W-:Y:S02]  /*1a70*/  SEL R9, R9, RZ, P0 ;  /* 0x000000ff09097207 */ /* 0x000fe40000000000 */
[----:B------:R-:W-:-:S07]  /*1a80*/  LOP3.LUT R8, R8, R3, RZ, 0x3c, !PT ;  /* 0x0000000308087212 */ /* 0x000fce00078e3cff */
.L_x_23:
[----:B------:R-:W-:Y:S01]  /*1a90*/  ULEA UR4, UR6, UR13, 0x3 ;  /* 0x0000000d06047291 */ /* 0x000fe2000f8e18ff */
[----:B---3--:R-:W-:Y:S01]  /*1aa0*/  SHF.L.U32 R0, R12, 0x1f, RZ ;  /* 0x0000001f0c007819 */ /* 0x008fe200000006ff */
[----:B------:R-:W-:Y:S02]  /*1ab0*/  UISETP.GE.U32.AND UP0, UPT, UR46, 0xff, UPT ;  /* 0x000000ff2e00788c */ /* 0x000fe4000bf06070 */
[----:B------:R-:W-:Y:S01]  /*1ac0*/  ULEA UR19, UR32, UR44, 0x7 ;  /* 0x0000002c20137291 */ /* 0x000fe2000f8e38ff */
[----:B------:R-:W-:-:S04]  /*1ad0*/  UMOV UR7, URZ ;  /* 0x000000ff00077c82 */ /* 0x000fc80008000000 */
[----:B------:R2:W3:Y:S01]  /*1ae0*/  SYNCS.PHASECHK.TRANS64.TRYWAIT P0, [UR4+0x40], R0 ;  /* 0x00004000ff0075a7 */ /* 0x0004e20008001104 */
[----:B------:R-:W-:-:S04]  /*1af0*/  ULEA.HI UR4, UR20, UR20, URZ, 0x1 ;  /* 0x0000001414047291 */ /* 0x000fc8000f8f08ff */
[----:B------:R-:W-:-:S04]  /*1b00*/  USHF.L.U32 UR4, UR4, 0x7, URZ ;  /* 0x0000000704047899 */ /* 0x000fc800080006ff */
[----:B------:R-:W-:-:S04]  /*1b10*/  ULOP3.LUT UR35, UR4, 0xffffff00, URZ, 0xc0, !UPT ;  /* 0xffffff0004237892 */ /* 0x000fc8000f8ec0ff */
[----:B------:R-:W-:Y:S01]  /*1b20*/  ULOP3.LUT UR35, UR35, 0x80, UR47, 0xf8, !UPT ;  /* 0x0000008023237892 */ /* 0x000fe2000f8ef82f */
[----:B------:R-:W-:Y:S11]  /*1b30*/  BRA.U !UP0, `(.L_x_25) ;  /* 0x0000000108c47547 */ /* 0x000ff6000b800000 */
[----:B------:R-:W-:Y:S01]  /*1b40*/  UMOV UR10, UR43 ;  /* 0x0000002b000a7c82 */ /* 0x000fe20008000000 */
[----:B------:R-:W-:Y:S01]  /*1b50*/  UMOV UR4, UR6 ;  /* 0x0000000600047c82 */ /* 0x000fe20008000000 */
[----:B------:R-:W-:-:S05]  /*1b60*/  UMOV UR34, URZ ;  /* 0x000000ff00227c82 */ /* 0x000fca0008000000 */
.L_x_31:
[----:B------:R-:W-:Y:S01]  /*1b70*/  ULEA UR33, UR4, UR13, 0x3 ;  /* 0x0000000d04217291 */ /* 0x000fe2000f8e18ff */
[----:B------:R-:W-:Y:S01]  /*1b80*/  @P3 MOV R2, 0xc000 ;  /* 0x0000c00000023802 */ /* 0x000fe20000000f00 */
[----:B-1-34-:R-:W-:Y:S10]  /*1b90*/  @P0 BRA `(.L_x_26) ;  /* 0x00000000000c0947 */ /* 0x01aff40003800000 */
[----:B------:R-:W-:-:S04]  /*1ba0*/  SHF.L.U32 R3, R12, 0x1f, RZ ;  /* 0x0000001f0c037819 */ /* 0x000fc800000006ff */
[----:B------:R-:W3:Y:S02]  /*1bb0*/  SYNCS.PHASECHK.TRANS64.TRYWAIT P0, [UR33+0x40], R3 ;  /* 0x00004003ff0075a7 */ /* 0x000ee40008001121 */
[----:B---3--:R-:W-:Y:S05]  /*1bc0*/  @!P0 BRA `(.L_x_27) ;  /* 0x00000074008c8947 */ /* 0x008fea0003800000 */
.L_x_26:
[----:B------:R3:W-:Y:S01]  /*1bd0*/  @P3 SYNCS.ARRIVE.TRANS64 RZ, [UR33], R2 ;  /* 0x00000002ffff39a7 */ /* 0x0007e20008000021 */
[----:B------:R-:W-:Y:S02]  /*1be0*/  ULOP3.LUT UR5, UR21, 0x2, URZ, 0xfc, !UPT ;  /* 0x0000000215057892 */ /* 0x000fe4000f8efcff */
[----:B------:R-:W-:Y:S02]  /*1bf0*/  UIADD3 UR10, UPT, UPT, UR10, 0x1, URZ ;  /* 0x000000010a0a7890 */ /* 0x000fe4000fffe0ff */
[----:B------:R-:W-:Y:S02]  /*1c00*/  UISETP.NE.AND UP0, UPT, UR5, 0x2, UPT ;  /* 0x000000020500788c */ /* 0x000fe4000bf05270 */
[----:B------:R-:W-:-:S07]  /*1c10*/  UISETP.NE.AND UP2, UPT, UR10, 0x1, UPT ;  /* 0x000000010a00788c */ /* 0x000fce000bf45270 */
[----:B------:R-:W-:Y:S05]  /*1c20*/  BRA.U UP0, `(.L_x_28) ;  /* 0x0000000100047547 */ /* 0x000fea000b800000 */
[----:B-1----:R-:W-:Y:S05]  /*1c30*/  BPT.TRAP 0x1 ;  /* 0x000000040000795c */ /* 0x002fea0000300000 */
.L_x_28:
[----:B------:R-:W-:Y:S04]  /*1c40*/  BSSY.RECONVERGENT B0, `(.L_x_29) ;  /* 0x0000003000007945 */ /* 0x000fe80003800200 */
[----:B------:R-:W-:Y:S05]  /*1c50*/  @!P2 BRA `(.L_x_30) ;  /* 0x000000000004a947 */ /* 0x000fea0003800000 */
[----:B-1----:R-:W-:Y:S05]  /*1c60*/  BPT.TRAP 0x1 ;  /* 0x000000040000795c */ /* 0x002fea0000300000 */
.L_x_30:
[----:B-1----:R-:W-:Y:S05]  /*1c70*/  BSYNC.RECONVERGENT B0 ;  /* 0x0000000000007941 */ /* 0x002fea0003800200 */
.L_x_29:
[----:B------:R-:W-:Y:S02]  /*1c80*/  UIADD3 UR5, UPT, UPT, UR4, 0x1, URZ ;  /* 0x0000000104057890 */ /* 0x000fe4000fffe0ff */
[----:B------:R-:W-:Y:S02]  /*1c90*/  ULEA UR32, UR4, UR13, 0xe ;  /* 0x0000000d04207291 */ /* 0x000fe4000f8e70ff */
[----:B------:R-:W-:Y:S02]  /*1ca0*/  UISETP.NE.AND UP0, UPT, UR5, 0x8, UPT ;  /* 0x000000080500788c */ /* 0x000fe4000bf05270 */
[----:B------:R-:W-:Y:S02]  /*1cb0*/  UIADD3 UR8, UP1, UPT, UR26, 0x80, URZ ;  /* 0x000000801a087890 */ /* 0x000fe4000ff3e0ff */
[----:B------:R-:W-:Y:S02]  /*1cc0*/  USEL UR7, URZ, 0x1, UP0 ;  /* 0x00000001ff077887 */ /* 0x000fe40008000000 */
[----:B------:R-:W-:-:S02]  /*1cd0*/  USEL UR6, UR5, URZ, UP0 ;  /* 0x000000ff05067287 */ /* 0x000fc40008000000 */
[----:B------:R-:W-:Y:S02]  /*1ce0*/  ULEA UR16, UR4, UR28, 0xd ;  /* 0x0000001c04107291 */ /* 0x000fe4000f8e68ff */
[----:B------:R-:W-:Y:S01]  /*1cf0*/  ULEA UR5, UR6, UR13, 0x3 ;  /* 0x0000000d06057291 */ /* 0x000fe2000f8e18ff */
[----:B------:R-:W-:Y:S01]  /*1d00*/  LOP3.LUT R12, R12, UR7, RZ, 0x3c, !PT ;  /* 0x000000070c0c7c12 */ /* 0x000fe2000f8e3cff */
[----:B------:R-:W-:Y:S02]  /*1d10*/  UIADD3 UR4, UP0, UPT, UR26, 0x180, URZ ;  /* 0x000001801a047890 */ /* 0x000fe4000ff1e0ff */
[----:B------:R-:W-:Y:S01]  /*1d20*/  ULOP3.LUT UR33, UR33, 0xfefffff8, URZ, 0xc0, !UPT ;  /* 0xfefffff821217892 */ /* 0x000fe2000f8ec0ff */
[----:B--2---:R-:W-:Y:S01]  /*1d30*/  SHF.L.U32 R0, R12, 0x1f, RZ ;  /* 0x0000001f0c007819 */ /* 0x004fe200000006ff */
[----:B------:R-:W-:Y:S02]  /*1d40*/  UIADD3.X UR9, UPT, UPT, URZ, UR27, URZ, UP1, !UPT ;  /* 0x0000001bff097290 */ /* 0x000fe40008ffe4ff */
[----:B------:R-:W-:Y:S01]  /*1d50*/  UIADD3 UR32, UPT, UPT, UR32, 0x8400, URZ ;  /* 0x0000840020207890 */ /* 0x000fe2000fffe0ff */
[----:B------:R4:W1:Y:S01]  /*1d60*/  SYNCS.PHASECHK.TRANS64.TRYWAIT P0, [UR5+0x40], R0 ;  /* 0x00004000ff0075a7 */ /* 0x0008620008001105 */
[----:B------:R-:W-:-:S02]  /*1d70*/  UIADD3 UR16, UPT, UPT, UR13, 0x28400, UR16 ;  /* 0x000284000d107890 */ /* 0x000fc4000fffe010 */
[----:B------:R-:W-:Y:S02]  /*1d80*/  UIADD3.X UR5, UPT, UPT, URZ, UR27, URZ, UP0, !UPT ;  /* 0x0000001bff057290 */ /* 0x000fe400087fe4ff */
[----:B------:R-:W-:Y:S01]  /*1d90*/  UPRMT UR7, URZ, 0x5410, UR24 ;  /* 0x00005410ff077896 */ /* 0x000fe20008000018 */
[----:B------:R-:W-:Y:S01]  /*1da0*/  UMOV UR14, 0x0 ;  /* 0x00000000000e7882 */ /* 0x000fe20000000000 */
[----:B------:R-:W-:Y:S01]  /*1db0*/  UMOV UR15, 0x10000000 ;  /* 0x10000000000f7882 */ /* 0x000fe20000000000 */
[----:B------:R-:W-:Y:S01]  /*1dc0*/  UMOV UR18, UR34 ;  /* 0x0000002200127c82 */ /* 0x000fe20008000000 */
[----:B------:R-:W-:Y:S01]  /*1dd0*/  UMOV UR20, UR36 ;  /* 0x0000002400147c82 */ /* 0x000fe20008000000 */
[----:B------:R-:W-:Y:S01]  /*1de0*/  UMOV UR17, UR33 ;  /* 0x0000002100117c82 */ /* 0x000fe20008000000 */
[----:B------:R2:W-:Y:S03]  /*1df0*/  UTMALDG.3D.2CTA [UR32], [UR8], desc[UR14] ;  /* 0x00000e20080075b4 */ /* 0x0005e60008211000 */
[----:B------:R3:W-:Y:S01]  /*1e00*/  UTMALDG.3D.MULTICAST.2CTA [UR16], [UR4], UR7, desc[UR14] ;  /* 0x00000e10040073b4 */ /* 0x0007e20008211807 */
[----:B--2---:R-:W-:Y:S01]  /*1e10*/  UIADD3 UR34, UPT, UPT, UR34, 0x80, URZ ;  /* 0x0000008022227890 */ /* 0x004fe2000fffe0ff */
[----:B---3--:R-:W-:Y:S01]  /*1e20*/  UMOV UR7, UR29 ;  /* 0x0000001d00077c82 */ /* 0x008fe20008000000 */
[----:B------:R-:W-:Y:S01]  /*1e30*/  UMOV UR4, UR6 ;  /* 0x0000000600047c82 */ /* 0x000fe20008000000 */
[----:B------:R-:W-:Y:S09]  /*1e40*/  BRA.U UP2, `(.L_x_31) ;  /* 0xfffffffd02487547 */ /* 0x000ff2000b83ffff */
.L_x_25:
[----:B------:R-:W-:Y:S01]  /*1e50*/  ULEA UR4, UR6, UR13, 0x3 ;  /* 0x0000000d06047291 */ /* 0x000fe2000f8e18ff */
[----:B--2-4-:R-:W-:Y:S01]  /*1e60*/  SHF.L.U32 R0, R12, 0x1f, RZ ;  /* 0x0000001f0c007819 */ /* 0x014fe200000006ff */
[----:B------:R-:W-:Y:S01]  /*1e70*/  @!P1 SYNCS.ARRIVE.TRANS64.A1T0 RZ, [UR13+0xa8], RZ ;  /* 0x0000a8ffffff99a7 */ /* 0x000fe2000810000d */
[----:B------:R-:W-:-:S06]  /*1e80*/  UISETP.GT.AND UP0, UPT, UR41, UR40, UPT ;  /* 0x000000282900728c */ /* 0x000fcc000bf04270 */
[----:B-1-3--:R1:W2:Y:S03]  /*1e90*/  SYNCS.PHASECHK.TRANS64.TRYWAIT P0, [UR4+0x40], R0 ;  /* 0x00004000ff0075a7 */ /* 0x00a2a60008001104 */
[----:B------:R-:W-:Y:S05]  /*1ea0*/  BRA.U !UP0, `(.L_x_32) ;  /* 0x0000000108c07547 */ /* 0x000fea000b800000 */
[----:B------:R-:W-:Y:S01]  /*1eb0*/  UIADD3 UR25, UPT, UPT, UR45, UR7, URZ ;  /* 0x000000072d197290 */ /* 0x000fe2000fffe0ff */
[----:B------:R-:W-:-:S11]  /*1ec0*/  UMOV UR4, UR6 ;  /* 0x0000000600047c82 */ /* 0x000fd60008000000 */
.L_x_38:
[----:B------:R-:W-:Y:S01]  /*1ed0*/  ULEA UR9, UR4, UR13, 0x3 ;  /* 0x0000000d04097291 */ /* 0x000fe2000f8e18ff */
[----:B--2---:R-:W-:Y:S01]  /*1ee0*/  @P3 MOV R2, 0xc000 ;  /* 0x0000c00000023802 */ /* 0x004fe20000000f00 */
[----:B--234-:R-:W-:Y:S10]  /*1ef0*/  @P0 BRA `(.L_x_33) ;  /* 0x00000000000c0947 */ /* 0x01cff40003800000 */
[----:B------:R-:W-:-:S04]  /*1f00*/  SHF.L.U32 R3, R12, 0x1f, RZ ;  /* 0x0000001f0c037819 */ /* 0x000fc800000006ff */
[----:B------:R-:W2:Y:S02]  /*1f10*/  SYNCS.PHASECHK.TRANS64.TRYWAIT P0, [UR9+0x40], R3 ;  /* 0x00004003ff0075a7 */ /* 0x000ea40008001109 */
[----:B--2---:R-:W-:Y:S05]  /*1f20*/  @!P0 BRA `(.L_x_34) ;  /* 0x0000007000cc8947 */ /* 0x004fea0003800000 */
.L_x_33:
[----:B------:R2:W-:Y:S01]  /*1f30*/  @P3 SYNCS.ARRIVE.TRANS64 RZ, [UR9], R2 ;  /* 0x00000002ffff39a7 */ /* 0x0005e20008000009 */
[----:B------:R-:W-:-:S04]  /*1f40*/  ULOP3.LUT UR5, UR21, 0x2, URZ, 0xfc, !UPT ;  /* 0x0000000215057892 */ /* 0x000fc8000f8efcff */
[----:B------:R-:W-:-:S09]  /*1f50*/  UISETP.NE.AND UP0, UPT, UR5, 0x2, UPT ;  /* 0x000000020500788c */ /* 0x000fd2000bf05270 */
[----:B------:R-:W-:Y:S05]  /*1f60*/  BRA.U UP0, `(.L_x_35) ;  /* 0x0000000100047547 */ /* 0x000fea000b800000 */
[----:B------:R-:W-:Y:S05]  /*1f70*/  BPT.TRAP 0x1 ;  /* 0x000000040000795c */ /* 0x000fea0000300000 */
.L_x_35:
[----:B------:R-:W-:Y:S04]  /*1f80*/  BSSY.RECONVERGENT B0, `(.L_x_36) ;  /* 0x0000003000007945 */ /* 0x000fe80003800200 */
[----:B------:R-:W-:Y:S05]  /*1f90*/  @!P2 BRA `(.L_x_37) ;  /* 0x000000000004a947 */ /* 0x000fea0003800000 */
[----:B------:R-:W-:Y:S05]  /*1fa0*/  BPT.TRAP 0x1 ;  /* 0x000000040000795c */ /* 0x000fea0000300000 */
.L_x_37:
[----:B------:R-:W-:Y:S05]  /*1fb0*/  BSYNC.RECONVERGENT B0 ;  /* 0x0000000000007941 */ /* 0x000fea0003800200 */
.L_x_36:
[----:B------:R-:W-:Y:S02]  /*1fc0*/  UIADD3 UR5, UPT, UPT, UR4, 0x1, URZ ;  /* 0x0000000104057890 */ /* 0x000fe4000fffe0ff */
[----:B------:R-:W-:Y:S02]  /*1fd0*/  USHF.L.U32 UR10, UR7, 0x7, URZ ;  /* 0x00000007070a7899 */ /* 0x000fe400080006ff */
[----:B------:R-:W-:Y:S02]  /*1fe0*/  UISETP.NE.AND UP0, UPT, UR5, 0x8, UPT ;  /* 0x000000080500788c */ /* 0x000fe4000bf05270 */
[----:B------:R-:W-:Y:S02]  /*1ff0*/  UIADD3 UR7, UPT, UPT, UR7, 0x1, URZ ;  /* 0x0000000107077890 */ /* 0x000fe4000fffe0ff */
[----:B------:R-:W-:Y:S02]  /*2000*/  USEL UR8, URZ, 0x1, UP0 ;  /* 0x00000001ff087887 */ /* 0x000fe40008000000 */
[----:B------:R-:W-:-:S02]  /*2010*/  USEL UR6, UR5, URZ, UP0 ;  /* 0x000000ff05067287 */ /* 0x000fc40008000000 */
[----:B------:R-:W-:Y:S02]  /*2020*/  UIADD3 UR22, UP0, UPT, UR26, 0x180, URZ ;  /* 0x000001801a167890 */ /* 0x000fe4000ff1e0ff */
[----:B------:R-:W-:Y:S01]  /*2030*/  LOP3.LUT R12, R12, UR8, RZ, 0x3c, !PT ;  /* 0x000000080c0c7c12 */ /* 0x000fe2000f8e3cff */
[----:B------:R-:W-:Y:S02]  /*2040*/  ULEA UR8, UR4, UR13, 0xe ;  /* 0x0000000d04087291 */ /* 0x000fe4000f8e70ff */
[----:B------:R-:W-:Y:S01]  /*2050*/  UIADD3 UR14, UP1, UPT, UR26, 0x80, URZ ;  /* 0x000000801a0e7890 */ /* 0x000fe2000ff3e0ff */
[----:B-1----:R-:W-:Y:S01]  /*2060*/  SHF.L.U32 R0, R12, 0x1f, RZ ;  /* 0x0000001f0c007819 */ /* 0x002fe200000006ff */
[----:B------:R-:W-:Y:S02]  /*2070*/  UIADD3.X UR23, UPT, UPT, URZ, UR27, URZ, UP0, !UPT ;  /* 0x0000001bff177290 */ /* 0x000fe400087fe4ff */
[----:B------:R-:W-:Y:S02]  /*2080*/  UISETP.NE.AND UP0, UPT, UR7, UR25, UPT ;  /* 0x000000190700728c */ /* 0x000fe4000bf05270 */
[----:B------:R-:W-:-:S02]  /*2090*/  ULEA UR5, UR6, UR13, 0x3 ;  /* 0x0000000d06057291 */ /* 0x000fc4000f8e18ff */
[----:B------:R-:W-:Y:S02]  /*20a0*/  ULOP3.LUT UR9, UR9, 0xfefffff8, URZ, 0xc0, !UPT ;  /* 0xfefffff809097892 */ /* 0x000fe4000f8ec0ff */
[----:B------:R-:W-:Y:S02]  /*20b0*/  ULEA UR16, UR4, UR30, 0xd ;  /* 0x0000001e04107291 */ /* 0x000fe4000f8e68ff */
[----:B------:R-:W-:Y:S02]  /*20c0*/  UIADD3 UR8, UPT, UPT, UR8, 0x8400, URZ ;  /* 0x0000840008087890 */ /* 0x000fe4000fffe0ff */
[----:B------:R-:W-:Y:S01]  /*20d0*/  UIADD3.X UR15, UPT, UPT, URZ, UR27, URZ, UP1, !UPT ;  /* 0x0000001bff0f7290 */ /* 0x000fe20008ffe4ff */
[----:B------:R3:W4:Y:S01]  /*20e0*/  SYNCS.PHASECHK.TRANS64.TRYWAIT P0, [UR5+0x40], R0 ;  /* 0x00004000ff0075a7 */ /* 0x0007220008001105 */
[----:B------:R-:W-:Y:S01]  /*20f0*/  UPRMT UR4, URZ, 0x5410, UR24 ;  /* 0x00005410ff047896 */ /* 0x000fe20008000018 */
[----:B------:R-:W-:Y:S01]  /*2100*/  UMOV UR32, 0x0 ;  /* 0x0000000000207882 */ /* 0x000fe20000000000 */
[----:B------:R-:W-:Y:S01]  /*2110*/  UMOV UR33, 0x10000000 ;  /* 0x1000000000217882 */ /* 0x000fe20000000000 */
[----:B------:R-:W-:Y:S01]  /*2120*/  UMOV UR11, UR35 ;  /* 0x00000023000b7c82 */ /* 0x000fe20008000000 */
[----:B------:R-:W-:Y:S01]  /*2130*/  UMOV UR12, UR36 ;  /* 0x00000024000c7c82 */ /* 0x000fe20008000000 */
[----:B------:R-:W-:Y:S01]  /*2140*/  UMOV UR20, UR36 ;  /* 0x0000002400147c82 */ /* 0x000fe20008000000 */
[----:B------:R-:W-:Y:S01]  /*2150*/  UMOV UR17, UR9 ;  /* 0x0000000900117c82 */ /* 0x000fe20008000000 */
[----:B------:R-:W-:Y:S01]  /*2160*/  UMOV UR18, UR10 ;  /* 0x0000000a00127c82 */ /* 0x000fe20008000000 */
[----:B------:R-:W-:Y:S01]  /*2170*/  UTMALDG.3D.2CTA [UR8], [UR14], desc[UR32] ;  /* 0x000020080e0075b4 */ /* 0x000fe20008211000 */
[----:B------:R1:W-:Y:S02]  /*2180*/  UTMALDG.3D.MULTICAST.2CTA [UR16], [UR22], UR4, desc[UR32] ;  /* 0x00002010160073b4 */ /* 0x0003e40008211804 */
[----:B-1----:R-:W-:Y:S01]  /*2190*/  UMOV UR4, UR6 ;  /* 0x0000000600047c82 */ /* 0x002fe20008000000 */
[----:B------:R-:W-:Y:S05]  /*21a0*/  BRA.U UP0, `(.L_x_38) ;  /* 0xfffffffd00487547 */ /* 0x000fea000b83ffff */
.L_x_32:
[C---:B------:R-:W-:Y:S01]  /*21b0*/  LEA R3, R11.reuse, UR13, 0x3 ;  /* 0x0000000d0b037c11 */ /* 0x040fe2000f8e18ff */
[----:B------:R-:W-:Y:S01]  /*21c0*/  NOP ;  /* 0x0000000000007918 */ /* 0x000fe20000000000 */
[----:B-1-3--:R-:W-:Y:S02]  /*21d0*/  SHF.L.U32 R0, R10, 0x1f, RZ ;  /* 0x0000001f0a007819 */ /* 0x00afe400000006ff */
[----:B------:R-:W-:Y:S02]  /*21e0*/  LEA R5, R11, UR13, 0x4 ;  /* 0x0000000d0b057c11 */ /* 0x000fe4000f8e20ff */
[----:B--2-4-:R-:W1:Y:S02]  /*21f0*/  SYNCS.PHASECHK.TRANS64.TRYWAIT P0, [R3+URZ+0xb0], R0 ;  /* 0x0000b000030075a7 */ /* 0x014e6400080011ff */
[----:B-1----:R-:W-:Y:S05]  /*2200*/  @!P0 BRA `(.L_x_39) ;  /* 0x00000070002c8947 */ /* 0x002fea0003800000 */
.L_x_131:
[----:B------:R-:W2:Y:S01]  /*2210*/  LDS.128 R4, [R5+0x140] ;  /* 0x0001400005047984 */ /* 0x000ea20000000c00 */
[----:B------:R-:W-:Y:S01]  /*2220*/  UISETP.GE.AND UP0, UPT, UR42, 0x1, UPT ;  /* 0x000000012a00788c */ /* 0x000fe2000bf06270 */
[----:B------:R-:W-:Y:S01]  /*2230*/  @!PT LDS RZ, [RZ] ;  /* 0x00000000fffff984 */ /* 0x000fe20000000800 */
[----:B------:R-:W-:Y:S01]  /*2240*/  @!PT LDS RZ, [RZ] ;  /* 0x00000000fffff984 */ /* 0x000fe20000000800 */
[----:B------:R-:W-:Y:S01]  /*2250*/  @!PT LDS RZ, [RZ] ;  /* 0x00000000fffff984 */ /* 0x000fe20000000800 */
[----:B------:R-:W-:Y:S01]  /*2260*/  @!PT LDS RZ, [RZ] ;  /* 0x00000000fffff984 */ /* 0x000fe20000000800 */
[----:B------:R3:W-:Y:S06]  /*2270*/  MEMBAR.ALL.CTA ;  /* 0x0000000000007992 */ /* 0x0007ec0000008000 */
[----:B---3--:R-:W3:Y:S01]  /*2280*/  FENCE.VIEW.ASYNC.S ;  /* 0x00000000000073c6 */ /* 0x008ee20000000000 */
[----:B--2---:R-:W-:-:S13]  /*2290*/  LOP3.LUT P0, RZ, R6, 0x1, RZ, 0xc0, !PT ;  /* 0x0000000106ff7812 */ /* 0x004fda000780c0ff */
[----:B---3--:R-:W-:Y:S01]  /*22a0*/  VOTEU.ANY UP1, P0 ;  /* 0x0000000000ff7886 */ /* 0x008fe20000020100 */
[----:B------:R-:W-:-:S13]  /*22b0*/  PLOP3.LUT P0, PT, PT, PT, UP1, 0x80, 0x8 ;  /* 0x000000000008781c */ /* 0x000fda0003f0f018 */
[----:B-1----:R-:W-:Y:S02]  /*22c0*/  @P0 LOP3.LUT R0, R5, 0xffff, RZ, 0xc0, !PT ;  /* 0x0000ffff05000812 */ /* 0x002fe400078ec0ff */
[----:B------:R-:W-:Y:S02]  /*22d0*/  @P0 MOV R2, R4 ;  /* 0x0000000400020202 */ /* 0x000fe40000000f00 */
[----:B------:R-:W-:Y:S01]  /*22e0*/  @P0 R2UR UR5, R0 ;  /* 0x00000000000502ca */ /* 0x000fe200000e0000 */
[----:B------:R-:W-:Y:S01]  /*22f0*/  VIADD R0, R3, 0xc0 ;  /* 0x000000c003007836 */ /* 0x000fe20000000000 */
[----:B------:R-:W-:Y:S02]  /*2300*/  @P0 SHF.R.U32.HI R4, RZ, 0x10, R5 ;  /* 0x00000010ff040819 */ /* 0x000fe40000011605 */
[----:B------:R-:W-:Y:S02]  /*2310*/  @P0 R2UR UR7, R2 ;  /* 0x00000000020702ca */ /* 0x000fe400000e0000 */
[----:B------:R-:W-:-:S02]  /*2320*/  PRMT R0, RZ, 0x654, R0 ;  /* 0x00000654ff007816 */ /* 0x000fc40000000000 */
[----:B------:R-:W-:Y:S02]  /*2330*/  @P0 R2UR UR4, R4 ;  /* 0x00000000040402ca */ /* 0x000fe400000e0000 */
[----:B------:R1:W-:Y:S03]  /*2340*/  SYNCS.ARRIVE.TRANS64.RED.A1T0 RZ, [R0+URZ], RZ ;  /* 0x000000ff00ff79a7 */ /* 0x0003e600081004ff */
[----:B------:R-:W-:-:S04]  /*2350*/  @UP1 UMOV UR31, UR5 ;  /* 0x00000005001f1c82 */ /* 0x000fc80008000000 */
[----:B------:R-:W-:-:S04]  /*2360*/  @UP1 UMOV UR37, UR7 ;  /* 0x0000000700251c82 */ /* 0x000fc80008000000 */
[----:B------:R-:W-:Y:S01]  /*2370*/  @UP1 UMOV UR36, UR4 ;  /* 0x0000000400241c82 */ /* 0x000fe20008000000 */
[----:B------:R-:W-:Y:S05]  /*2380*/  BRA.U !UP0, `(.L_x_40) ;  /* 0x0000000108d47547 */ /* 0x000fea000b800000 */
[----:B------:R-:W2:Y:S01]  /*2390*/  LDCU.128 UR16, c[0x0][0xb10] ;  /* 0x00016200ff1077ac */ /* 0x000ea20008000c00 */
[----:B------:R-:W3:Y:S01]  /*23a0*/  LDCU UR12, c[0x0][0xb20] ;  /* 0x00016400ff0c77ac */ /* 0x000ee20008000800 */
[----:B------:R-:W4:Y:S01]  /*23b0*/  LDCU UR20, c[0x0][0xb0c] ;  /* 0x00016180ff1477ac */ /* 0x000f220008000800 */
[----:B------:R-:W1:Y:S01]  /*23c0*/  LDCU.64 UR8, c[0x0][0xb28] ;  /* 0x00016500ff0877ac */ /* 0x000e620008000a00 */
[----:B------:R-:W-:Y:S02]  /*23d0*/  UISETP.NE.AND UP3, UPT, UR42, 0x1, UPT ;  /* 0x000000012a00788c */ /* 0x000fe4000bf65270 */
[----:B--2---:R-:W-:Y:S02]  /*23e0*/  UIMAD.WIDE.U32 UR10, UR38, UR19, URZ ;  /* 0x00000013260a72a5 */ /* 0x004fe4000f8e00ff */
[----:B------:R-:W-:Y:S02]  /*23f0*/  UIMAD.WIDE.U32 UR4, UR39, UR16, URZ ;  /* 0x00000010270472a5 */ /* 0x000fe4000f8e00ff */
[----:B------:R-:W-:-:S02]  /*2400*/  UISETP.NE.AND UP0, UPT, UR18, 0x1, UPT ;  /* 0x000000011200788c */ /* 0x000fc4000bf05270 */
[----:B------:R-:W-:Y:S01]  /*2410*/  UIMAD.WIDE.U32 UR22, UR31, UR19, URZ ;  /* 0x000000131f1672a5 */ /* 0x000fe2000f8e00ff */
[----:B------:R-:W-:Y:S02]  /*2420*/  UMOV UR10, UR11 ;  /* 0x0000000b000a7c82 */ /* 0x000fe40008000000 */
[----:B------:R-:W-:Y:S01]  /*2430*/  UMOV UR4, UR5 ;  /* 0x0000000500047c82 */ /* 0x000fe20008000000 */
[----:B---3--:R-:W-:Y:S02]  /*2440*/  USHF.R.U32.HI UR10, URZ, UR12, UR10 ;  /* 0x0000000cff0a7299 */ /* 0x008fe4000801160a */
[----:B----4-:R-:W-:Y:S02]  /*2450*/  UISETP.NE.AND UP2, UPT, UR20, 0x1, UPT ;  /* 0x000000011400788c */ /* 0x010fe4000bf45270 */
[----:B------:R-:W-:Y:S02]  /*2460*/  USHF.R.U32.HI UR4, URZ, UR17, UR4 ;  /* 0x00000011ff047299 */ /* 0x000fe40008011604 */
[----:B------:R-:W-:-:S02]  /*2470*/  USEL UR5, UR38, UR10, !UP0 ;  /* 0x0000000a26057287 */ /* 0x000fc4000c000000 */
[----:B------:R-:W-:Y:S02]  /*2480*/  USEL UR7, UR39, UR4, !UP2 ;  /* 0x0000000427077287 */ /* 0x000fe4000d000000 */
[----:B-1----:R-:W-:Y:S01]  /*2490*/  UIMAD.WIDE.U32 UR10, UR5, UR8, URZ ;  /* 0x00000008050a72a5 */ /* 0x002fe2000f8e00ff */
[----:B------:R-:W-:Y:S01]  /*24a0*/  UMOV UR4, UR23 ;  /* 0x0000001700047c82 */ /* 0x000fe20008000000 */
[----:B------:R-:W-:Y:S02]  /*24b0*/  UIMAD.WIDE.U32 UR14, UR37, UR16, URZ ;  /* 0x00000010250e72a5 */ /* 0x000fe4000f8e00ff */
[----:B------:R-:W-:-:S03]  /*24c0*/  UIMAD.WIDE.U32 UR22, UR7, UR8, URZ ;  /* 0x00000008071672a5 */ /* 0x000fc6000f8e00ff */
[----:B------:R-:W-:Y:S01]  /*24d0*/  UMOV UR10, UR11 ;  /* 0x0000000b000a7c82 */ /* 0x000fe20008000000 */
[----:B------:R-:W-:Y:S02]  /*24e0*/  USHF.R.U32.HI UR4, URZ, UR12, UR4 ;  /* 0x0000000cff047299 */ /* 0x000fe40008011604 */
[----:B------:R-:W-:Y:S01]  /*24f0*/  @UP3 USHF.R.U32.HI UR5, URZ, UR9, UR10 ;  /* 0x00000009ff053299 */ /* 0x000fe2000801160a */
[----:B------:R-:W-:Y:S01]  /*2500*/  UMOV UR14, UR15 ;  /* 0x0000000f000e7c82 */ /* 0x000fe20008000000 */
[----:B------:R-:W-:Y:S01]  /*2510*/  UMOV UR22, UR23 ;  /* 0x0000001700167c82 */ /* 0x000fe20008000000 */
[----:B------:R-:W-:Y:S02]  /*2520*/  USHF.R.U32.HI UR17, URZ, UR17, UR14 ;  /* 0x00000011ff117299 */ /* 0x000fe4000801160e */
[----:B------:R-:W-:Y:S02]  /*2530*/  USEL UR4, UR31, UR4, !UP0 ;  /* 0x000000041f047287 */ /* 0x000fe4000c000000 */
[----:B------:R-:W-:-:S02]  /*2540*/  @UP3 USHF.R.U32.HI UR7, URZ, UR9, UR22 ;  /* 0x00000009ff073299 */ /* 0x000fc40008011616 */
[----:B------:R-:W-:Y:S02]  /*2550*/  UIMAD UR10, UR42, UR5, URZ ;  /* 0x000000052a0a72a4 */ /* 0x000fe4000f8e02ff */
[----:B------:R-:W-:Y:S02]  /*2560*/  USEL UR5, UR37, UR17, !UP2 ;  /* 0x0000001125057287 */ /* 0x000fe4000d000000 */
[----:B------:R-:W-:Y:S02]  /*2570*/  UIMAD UR12, UR42, UR7, URZ ;  /* 0x000000072a0c72a4 */ /* 0x000fe4000f8e02ff */
[----:B------:R-:W-:Y:S02]  /*2580*/  UISETP.GE.AND UP0, UPT, UR4, UR10, UPT ;  /* 0x0000000a0400728c */ /* 0x000fe4000bf06270 */
[----:B------:R-:W-:Y:S02]  /*2590*/  UIMAD.WIDE.U32 UR10, UR4, UR8, URZ ;  /* 0x00000008040a72a5 */ /* 0x000fe4000f8e00ff */
[----:B------:R-:W-:-:S02]  /*25a0*/  UISETP.GE.OR UP0, UPT, UR5, UR12, UP0 ;  /* 0x0000000c0500728c */ /* 0x000fc40008706670 */
[----:B------:R-:W-:Y:S02]  /*25b0*/  UIMAD.WIDE.U32 UR14, UR5, UR8, URZ ;  /* 0x00000008050e72a5 */ /* 0x000fe4000f8e00ff */
[----:B------:R-:W-:Y:S01]  /*25c0*/  UIADD3 UR12, UPT, UPT, -UR5, URZ, URZ ;  /* 0x000000ff050c7290 */ /* 0x000fe2000fffe1ff */
[----:B------:R-:W-:Y:S01]  /*25d0*/  UMOV UR10, UR11 ;  /* 0x0000000b000a7c82 */ /* 0x000fe20008000000 */
[----:B------:R-:W-:Y:S02]  /*25e0*/  UIADD3 UR11, UPT, UPT, -UR4, URZ, URZ ;  /* 0x000000ff040b7290 */ /* 0x000fe4000fffe1ff */
        /* <DEDUP_REMOVED lines=15> */
.L_x_40:
[----:B------:R-:W2:Y:S02]  /*26e0*/  LDCU UR4, c[0x0][0xb30] ;  /* 0x00016600ff0477ac */ /* 0x000ea40008000800 */
[----:B--2---:R-:W-:-:S09]  /*26f0*/  UISETP.NE.AND UP0, UPT, UR4, 0x1, UPT ;  /* 0x000000010400788c */ /* 0x004fd2000bf05270 */
[----:B------:R-:W-:Y:S05]  /*2700*/  BRA.U UP0, `(.L_x_41) ;  /* 0x0000000100447547 */ /* 0x000fea000b800000 */
[----:B------:R-:W2:Y:S01]  /*2710*/  LDCU.128 UR16, c[0x0][0xb10] ;  /* 0x00016200ff1077ac */ /* 0x000ea20008000c00 */
[----:B------:R-:W3:Y:S01]  /*2720*/  LDCU UR10, c[0x0][0xb0c] ;  /* 0x00016180ff0a77ac */ /* 0x000ee20008000800 */
[----:B------:R-:W4:Y:S01]  /*2730*/  LDCU UR7, c[0x0][0xb20] ;  /* 0x00016400ff0777ac */ /* 0x000f220008000800 */
[----:B--2---:R-:W-:Y:S02]  /*2740*/  UIMAD.WIDE.U32 UR8, UR37, UR16, URZ ;  /* 0x00000010250872a5 */ /* 0x004fe4000f8e00ff */
[----:B------:R-:W-:Y:S02]  /*2750*/  UIMAD.WIDE.U32 UR4, UR31, UR19, URZ ;  /* 0x000000131f0472a5 */ /* 0x000fe4000f8e00ff */
[----:B---3--:R-:W-:Y:S02]  /*2760*/  UISETP.NE.AND UP2, UPT, UR10, 0x1, UPT ;  /* 0x000000010a00788c */ /* 0x008fe4000bf45270 */
[----:B------:R-:W-:Y:S01]  /*2770*/  UISETP.NE.AND UP0, UPT, UR18, 0x1, UPT ;  /* 0x000000011200788c */ /* 0x000fe2000bf05270 */
[----:B------:R-:W-:-:S02]  /*2780*/  UMOV UR8, UR9 ;  /* 0x0000000900087c82 */ /* 0x000fc40008000000 */
[----:B------:R-:W-:Y:S01]  /*2790*/  UMOV UR4, UR5 ;  /* 0x0000000500047c82 */ /* 0x000fe20008000000 */
[----:B------:R-:W-:Y:S02]  /*27a0*/  USHF.R.U32.HI UR17, URZ, UR17, UR8 ;  /* 0x00000011ff117299 */ /* 0x000fe40008011608 */
[----:B----4-:R-:W-:Y:S02]  /*27b0*/  USHF.R.U32.HI UR4, URZ, UR7, UR4 ;  /* 0x00000007ff047299 */ /* 0x010fe40008011604 */
[----:B------:R-:W-:Y:S02]  /*27c0*/  USEL UR5, UR37, UR17, !UP2 ;  /* 0x0000001125057287 */ /* 0x000fe4000d000000 */
[----:B------:R-:W-:-:S04]  /*27d0*/  USEL UR4, UR31, UR4, !UP0 ;  /* 0x000000041f047287 */ /* 0x000fc8000c000000 */
[----:B------:R-:W-:Y:S02]  /*27e0*/  UIADD3 UR7, UPT, UPT, UR5, -UR4, URZ ;  /* 0x8000000405077290 */ /* 0x000fe4000fffe0ff */
[----:B------:R-:W-:Y:S02]  /*27f0*/  UIADD3 UR4, UPT, UPT, -UR5, UR4, URZ ;  /* 0x0000000405047290 */ /* 0x000fe4000fffe1ff */
[----:B------:R-:W-:Y:S02]  /*2800*/  UIMAD UR31, UR7, UR18, UR31 ;  /* 0x00000012071f72a4 */ /* 0x000fe4000f8e021f */
[----:B------:R-:W-:-:S12]  /*2810*/  UIMAD UR37, UR4, UR10, UR37 ;  /* 0x0000000a042572a4 */ /* 0x000fd8000f8e0225 */
.L_x_41:
[----:B------:R-:W-:Y:S01]  /*2820*/  VIADD R11, R11, 0x1 ;  /* 0x000000010b0b7836 */ /* 0x000fe20000000000 */
[----:B------:R-:W-:Y:S01]  /*2830*/  PLOP3.LUT P1, PT, PT, PT, PT, 0x80, 0x8 ;  /* 0x000000000008781c */ /* 0x000fe20003f2f070 */
[----:B------:R-:W-:Y:S02]  /*2840*/  UIADD3 UR20, UPT, UPT, UR37, UR59, URZ ;  /* 0x0000003b25147290 */ /* 0x000fe4000fffe0ff */
[----:B------:R-:W-:Y:S01]  /*2850*/  UIADD3 UR32, UPT, UPT, UR31, UR62, URZ ;  /* 0x0000003e1f207290 */ /* 0x000fe2000fffe0ff */
[----:B------:R-:W-:-:S04]  /*2860*/  ISETP.NE.AND P0, PT, R11, 0x2, PT ;  /* 0x000000020b00780c */ /* 0x000fc80003f05270 */
[----:B------:R-:W-:Y:S02]  /*2870*/  SEL R3, RZ, 0x1, P0 ;  /* 0x00000001ff037807 */ /* 0x000fe40000000000 */
[----:B------:R-:W-:Y:S02]  /*2880*/  SEL R11, R11, RZ, P0 ;  /* 0x000000ff0b0b7207 */ /* 0x000fe40000000000 */
[----:B------:R-:W-:Y:S01]  /*2890*/  LOP3.LUT R10, R10, R3, RZ, 0x3c, !PT ;  /* 0x000000030a0a7212 */ /* 0x000fe200078e3cff */
[----:B------:R-:W-:Y:S06]  /*28a0*/  BRA.U UP1, `(.L_x_42) ;  /* 0xfffffff101487547 */ /* 0x000fec000b83ffff */
[----:B------:R-:W-:Y:S01]  /*28b0*/  UIADD3 UR13, UPT, UPT, UR13, 0x40, URZ ;  /* 0x000000400d0d7890 */ /* 0x000fe2000fffe0ff */
[----:B------:R-:W-:-:S03]  /*28c0*/  SHF.L.U32 R3, R12, 0x1f, RZ ;  /* 0x0000001f0c037819 */ /* 0x000fc600000006ff */
[----:B------:R-:W-:-:S09]  /*28d0*/  ULEA UR4, UR6, UR13, 0x3 ;  /* 0x0000000d06047291 */ /* 0x000fd2000f8e18ff */
[----:B------:R-:W2:Y:S02]  /*28e0*/  SYNCS.PHASECHK.TRANS64.TRYWAIT P0, [UR4], R3 ;  /* 0x00000003ff0075a7 */ /* 0x000ea40008001104 */
[----:B--2---:R-:W-:Y:S05]  /*28f0*/  @!P0 BRA `(.L_x_43) ;  /* 0x0000006800848947 */ /* 0x004fea0003800000 */
.L_x_133:
[----:B------:R-:W-:-:S04]  /*2900*/  UIADD3 UR4, UPT, UPT, UR6, 0x1, URZ ;  /* 0x0000000106047890 */ /* 0x000fc8000fffe0ff */
[----:B------:R-:W-:-:S04]  /*2910*/  UISETP.NE.AND UP0, UPT, UR4, 0x8, UPT ;  /* 0x000000080400788c */ /* 0x000fc8000bf05270 */
[----:B------:R-:W-:Y:S02]  /*2920*/  USEL UR6, URZ, 0x1, UP0 ;  /* 0x00000001ff067887 */ /* 0x000fe40008000000 */
[----:B------:R-:W-:-:S04]  /*2930*/  USEL UR4, UR4, URZ, UP0 ;  /* 0x000000ff04047287 */ /* 0x000fc80008000000 */
[----:B------:R-:W-:Y:S01]  /*2940*/  ULEA UR5, UR4, UR13, 0x3 ;  /* 0x0000000d04057291 */ /* 0x000fe2000f8e18ff */
[----:B------:R-:W-:-:S04]  /*2950*/  LOP3.LUT R2, R12, UR6, RZ, 0x3c, !PT ;  /* 0x000000060c027c12 */ /* 0x000fc8000f8e3cff */
[----:B-1----:R-:W-:-:S04]  /*2960*/  SHF.L.U32 R3, R2, 0x1f, RZ ;  /* 0x0000001f02037819 */ /* 0x002fc800000006ff */
[----:B------:R-:W1:Y:S02]  /*2970*/  SYNCS.PHASECHK.TRANS64.TRYWAIT P0, [UR5], R3 ;  /* 0x00000003ff0075a7 */ /* 0x000e640008001105 */
[----:B-1----:R-:W-:Y:S05]  /*2980*/  @!P0 BRA `(.L_x_44) ;  /* 0x0000006800788947 */ /* 0x002fea0003800000 */
.L_x_135:
        /* <DEDUP_REMOVED lines=9> */
.L_x_137:
        /* <DEDUP_REMOVED lines=9> */
.L_x_139:
        /* <DEDUP_REMOVED lines=9> */
.L_x_141:
        /* <DEDUP_REMOVED lines=9> */
.L_x_143:
        /* <DEDUP_REMOVED lines=9> */
.L_x_145:
[----:B------:R-:W-:-:S04]  /*2c60*/  UIADD3 UR4, UPT, UPT, UR4, 0x1, URZ ;  /* 0x0000000104047890 */ /* 0x000fc8000fffe0ff */
[----:B------:R-:W-:-:S04]  /*2c70*/  UISETP.NE.AND UP0, UPT, UR4, 0x8, UPT ;  /* 0x000000080400788c */ /* 0x000fc8000bf05270 */
[----:B------:R-:W-:Y:S02]  /*2c80*/  USEL UR5, URZ, 0x1, UP0 ;  /* 0x00000001ff057887 */ /* 0x000fe40008000000 */
[----:B------:R-:W-:-:S04]  /*2c90*/  USEL UR4, UR4, URZ, UP0 ;  /* 0x000000ff04047287 */ /* 0x000fc80008000000 */
[----:B------:R-:W-:Y:S01]  /*2ca0*/  ULEA UR4, UR4, UR13, 0x3 ;  /* 0x0000000d04047291 */ /* 0x000fe2000f8e18ff */
[----:B-1----:R-:W-:-:S04]  /*2cb0*/  LOP3.LUT R3, R2, UR5, RZ, 0x3c, !PT ;  /* 0x0000000502037c12 */ /* 0x002fc8000f8e3cff */
[----:B------:R-:W-:Y:S01]  /*2cc0*/  SHF.L.U32 R3, R3, 0x1f, RZ ;  /* 0x0000001f03037819 */ /* 0x000fe200000006ff */
[----:B------:R-:W-:-:S07]  /*2cd0*/  IMAD.U32 R0, RZ, RZ, UR4 ;  /* 0x00000004ff007e24 */ /* 0x000fce000f8e00ff */
.L_x_50:
[----:B-1----:R1:W2:Y:S02]  /*2ce0*/  SYNCS.PHASECHK.TRANS64.TRYWAIT P0, [R0+URZ], R3 ;  /* 0x00000003000075a7 */ /* 0x0022a400080011ff */
[----:B--2---:R-:W-:Y:S05]  /*2cf0*/  @!P0 NANOSLEEP.SYNCS 0x989680 ;  /* 0x009896800000895d */ /* 0x004fea0003900000 */
[----:B------:R-:W2:Y:S02]  /*2d00*/  @!P0 SYNCS.PHASECHK.TRANS64 P0, [R0+URZ], R3 ;  /* 0x00000003000085a7 */ /* 0x000ea400080010ff */
[----:B--2---:R-:W-:Y:S05]  /*2d10*/  @P0 EXIT ;  /* 0x000000000000094d */ /* 0x004fea0003800000 */
[----:B------:R-:W-:Y:S05]  /*2d20*/  BRA `(.L_x_50) ;  /* 0xfffffffc00ec7947 */ /* 0x000fea000383ffff */
.L_x_22:
[----:B------:R-:W-:-:S04]  /*2d30*/  UISETP.NE.AND UP0, UPT, UR48, URZ, UPT ;  /* 0x000000ff3000728c */ /* 0x000fc8000bf05270 */
[----:B------:R-:W-:-:S09]  /*2d40*/  UISETP.NE.OR UP0, UPT, UR21, 0x1, UP0 ;  /* 0x000000011500788c */ /* 0x000fd20008705670 */
[----:B------:R-:W-:Y:S05]  /*2d50*/  BRA.U UP0, `(.L_x_51) ;  /* 0x0000000500487547 */ /* 0x000fea000b800000 */
[----:B------:R-:W-:Y:S01]  /*2d60*/  ISETP.GE.U32.AND P2, PT, R0, 0x4, PT ;  /* 0x000000040000780c */ /* 0x000fe20003f46070 */
[----:B------:R-:W-:Y:S01]  /*2d70*/  IMAD.MOV.U32 R12, RZ, RZ, 0x1 ;  /* 0x00000001ff0c7424 */ /* 0x000fe200078e00ff */
[----:B------:R-:W-:Y:S02]  /*2d80*/  CS2R R10, SRZ ;  /* 0x00000000000a7805 */ /* 0x000fe4000001ff00 */
[----:B------:R-:W-:Y:S01]  /*2d90*/  CS2R R8, SRZ ;  /* 0x0000000000087805 */ /* 0x000fe2000001ff00 */
[----:B------:R-:W-:Y:S01]  /*2da0*/  UMOV UR4, 0x400 ;  /* 0x0000040000047882 */ /* 0x000fe20000000000 */
[----:B------:R-:W-:Y:S01]  /*2db0*/  UMOV UR5, URZ ;  /* 0x000000ff00057c82 */ /* 0x000fe20008000000 */
[----:B------:R-:W-:-:S12]  /*2dc0*/  ULEA UR6, UR48, UR4, 0x18 ;  /* 0x0000000430067291 */ /* 0x000fd8000f8ec0ff */
.L_x_55:
[----:B------:R-:W-:Y:S02]  /*2dd0*/  LEA R2, R8, UR6, 0x3 ;  /* 0x0000000608027c11 */ /* 0x000fe4000f8e18ff */
[----:B------:R-:W-:-:S03]  /*2de0*/  SHF.L.U32 R5, R9, 0x1f, RZ ;  /* 0x0000001f09057819 */ /* 0x000fc600000006ff */
[----:B------:R-:W-:Y:S01]  /*2df0*/  VIADD R4, R2, 0x120 ;  /* 0x0000012002047836 */ /* 0x000fe20000000000 */
[----:B------:R-:W2:Y:S02]  /*2e00*/  SYNCS.PHASECHK.TRANS64.TRYWAIT P0, [R2+URZ+0x110], R5 ;  /* 0x00011005020075a7 */ /* 0x000ea400080011ff */
[----:B--2---:R-:W-:Y:S05]  /*2e10*/  @!P0 BRA `(.L_x_52) ;  /* 0x0000006400e48947 */ /* 0x004fea0003800000 */
.L_x_146:
[----:B------:R-:W-:Y:S01]  /*2e20*/  ULEA UR4, UR5, UR6, 0x3 ;  /* 0x0000000605047291 */ /* 0x000fe2000f8e18ff */
[----:B------:R-:W-:Y:S02]  /*2e30*/  PRMT R4, RZ, 0x654, R4 ;  /* 0x00000654ff047816 */ /* 0x000fe40000000004 */
[----:B--2---:R-:W-:Y:S01]  /*2e40*/  SHF.L.U32 R5, R12, 0x1f, RZ ;  /* 0x0000001f0c057819 */ /* 0x004fe200000006ff */
[----:B------:R-:W-:Y:S01]  /*2e50*/  UIADD3 UR7, UPT, UPT, UR4, 0xb0, URZ ;  /* 0x000000b004077890 */ /* 0x000fe2000fffe0ff */
[----:B------:R2:W-:Y:S05]  /*2e60*/  SYNCS.ARRIVE.TRANS64.RED.A1T0 RZ, [R4+URZ], RZ ;  /* 0x000000ff04ff79a7 */ /* 0x0005ea00081004ff */
[----:B------:R-:W-:Y:S01]  /*2e70*/  IMAD.U32 R7, RZ, RZ, UR7 ;  /* 0x00000007ff077e24 */ /* 0x000fe2000f8e00ff */
[----:B------:R-:W3:Y:S04]  /*2e80*/  SYNCS.PHASECHK.TRANS64.TRYWAIT P0, [UR4+0xc0], R5 ;  /* 0x0000c005ff0075a7 */ /* 0x000ee80008001104 */
[----:B------:R-:W-:Y:S01]  /*2e90*/  PRMT R6, R0, 0x654, R7 ;  /* 0x0000065400067816 */ /* 0x000fe20000000007 */
[----:B--2---:R-:W-:Y:S01]  /*2ea0*/  @!P2 IMAD.MOV.U32 R4, RZ, RZ, 0x10 ;  /* 0x00000010ff04a424 */ /* 0x004fe200078e00ff */
[----:B---3--:R-:W-:Y:S06]  /*2eb0*/  @!P0 BRA `(.L_x_53) ;  /* 0x0000006400d08947 */ /* 0x008fec0003800000 */
.L_x_148:
[----:B------:R-:W-:Y:S01]  /*2ec0*/  ULEA UR8, UR5, UR6, 0x4 ;  /* 0x0000000605087291 */ /* 0x000fe2000f8e20ff */
[----:B------:R-:W-:Y:S01]  /*2ed0*/  SEL R3, R6, R3, !P2 ;  /* 0x0000000306037207 */ /* 0x000fe20005000000 */
[----:B------:R-:W-:Y:S01]  /*2ee0*/  UIADD3 UR9, UPT, UPT, UR4, 0xb0, URZ ;  /* 0x000000b004097890 */ /* 0x000fe2000fffe0ff */
[----:B--2---:R-:W-:Y:S01]  /*2ef0*/  LEA R2, R11, UR6, 0x3 ;  /* 0x000000060b027c11 */ /* 0x004fe2000f8e18ff */
[----:B------:R-:W-:Y:S01]  /*2f00*/  UIADD3 UR8, UPT, UPT, UR8, 0x140, URZ ;  /* 0x0000014008087890 */ /* 0x000fe2000fffe0ff */
[----:B------:R-:W-:Y:S01]  /*2f10*/  SHF.L.U32 R5, R10, 0x1f, RZ ;  /* 0x0000001f0a057819 */ /* 0x000fe200000006ff */
[----:B------:R2:W-:Y:S01]  /*2f20*/  @!P2 SYNCS.ARRIVE.TRANS64.RED RZ, [R3+URZ], R4 ;  /* 0x0000000403ffa9a7 */ /* 0x0005e200080004ff */
[----:B------:R-:W-:Y:S01]  /*2f30*/  UIADD3 UR4, UPT, UPT, UR5, 0x1, URZ ;  /* 0x0000000105047890 */ /* 0x000fe2000fffe0ff */
[----:B------:R-:W-:-:S03]  /*2f40*/  VIADD R8, R8, 0x1 ;  /* 0x0000000108087836 */ /* 0x000fc60000000000 */
[----:B------:R-:W-:Y:S02]  /*2f50*/  UISETP.NE.AND UP0, UPT, UR4, 0x2, UPT ;  /* 0x000000020400788c */ /* 0x000fe4000bf05270 */
[----:B------:R-:W-:Y:S06]  /*2f60*/  UGETNEXTWORKID.BROADCAST [UR8], [UR9] ;  /* 0x00000000080073ca */ /* 0x000fec0008000100 */
[----:B------:R-:W-:Y:S01]  /*2f70*/  USEL UR7, URZ, 0x1, UP0 ;  /* 0x00000001ff077887 */ /* 0x000fe20008000000 */
[----:B------:R-:W-:Y:S01]  /*2f80*/  ISETP.NE.AND P0, PT, R8, 0x2, PT ;  /* 0x000000020800780c */ /* 0x000fe20003f05270 */
[----:B------:R-:W-:Y:S01]  /*2f90*/  USEL UR5, UR4, URZ, UP0 ;  /* 0x000000ff04057287 */ /* 0x000fe20008000000 */
[----:B------:R-:W3:Y:S03]  /*2fa0*/  SYNCS.PHASECHK.TRANS64.TRYWAIT P1, [R2+URZ+0xb0], R5 ;  /* 0x0000b005020075a7 */ /* 0x000ee600080211ff */
[----:B------:R-:W-:Y:S01]  /*2fb0*/  LOP3.LUT R12, R12, UR7, RZ, 0x3c, !PT ;  /* 0x000000070c0c7c12 */ /* 0x000fe2000f8e3cff */
[----:B--23--:R-:W-:Y:S07]  /*2fc0*/  @!P1 BRA `(.L_x_54) ;  /* 0x0000006400a49947 */ /* 0x00cfee0003800000 */
.L_x_149:
[C---:B------:R-:W-:Y:S01]  /*2fd0*/  LEA R4, R11.reuse, UR6, 0x4 ;  /* 0x000000060b047c11 */ /* 0x040fe2000f8e20ff */
[----:B--2---:R-:W-:Y:S01]  /*2fe0*/  VIADD R2, R2, 0xc0 ;  /* 0x000000c002027836 */ /* 0x004fe20000000000 */
[----:B------:R-:W-:Y:S01]  /*2ff0*/  SEL R8, R8, RZ, P0 ;  /* 0x000000ff08087207 */ /* 0x000fe20000000000 */
[----:B------:R-:W-:-:S03]  /*3000*/  VIADD R11, R11, 0x1 ;  /* 0x000000010b0b7836 */ /* 0x000fc60000000000 */
[----:B------:R-:W2:Y:S01]  /*3010*/  LDS.128 R4, [R4+0x140] ;  /* 0x0001400004047984 */ /* 0x000ea20000000c00 */
[----:B------:R-:W-:Y:S02]  /*3020*/  PRMT R2, RZ, 0x654, R2 ;  /* 0x00000654ff027816 */ /* 0x000fe40000000002 */
[C---:B------:R-:W-:Y:S01]  /*3030*/  ISETP.NE.AND P1, PT, R11.reuse, 0x2, PT ;  /* 0x000000020b00780c */ /* 0x040fe20003f25270 */
[----:B------:R-:W-:Y:S01]  /*3040*/  @!PT LDS RZ, [RZ] ;  /* 0x00000000fffff984 */ /* 0x000fe20000000800 */
[----:B------:R-:W-:Y:S01]  /*3050*/  @!PT LDS RZ, [RZ] ;  /* 0x00000000fffff984 */ /* 0x000fe20000000800 */
[----:B------:R-:W-:Y:S01]  /*3060*/  @!PT LDS RZ, [RZ] ;  /* 0x00000000fffff984 */ /* 0x000fe20000000800 */
[----:B------:R-:W-:Y:S01]  /*3070*/  @!PT LDS RZ, [RZ] ;  /* 0x00000000fffff984 */ /* 0x000fe20000000800 */
[----:B------:R3:W-:Y:S06]  /*3080*/  MEMBAR.ALL.CTA ;  /* 0x0000000000007992 */ /* 0x0007ec0000008000 */
[----:B---3--:R-:W3:Y:S01]  /*3090*/  FENCE.VIEW.ASYNC.S ;  /* 0x00000000000073c6 */ /* 0x008ee20000000000 */
[----:B------:R-:W-:Y:S01]  /*30a0*/  SEL R11, R11, RZ, P1 ;  /* 0x000000ff0b0b7207 */ /* 0x000fe20000800000 */
[----:B---3--:R3:W-:Y:S01]  /*30b0*/  SYNCS.ARRIVE.TRANS64.RED.A1T0 RZ, [R2+URZ], RZ ;  /* 0x000000ff02ff79a7 */ /* 0x0087e200081004ff */
[----:B--2---:R-:W-:-:S02]  /*30c0*/  LOP3.LUT P3, RZ, R6, 0x1, RZ, 0xc0, !PT ;  /* 0x0000000106ff7812 */ /* 0x004fc4000786c0ff */
[----:B------:R-:W-:-:S04]  /*30d0*/  SEL R5, RZ, 0x1, P1 ;  /* 0x00000001ff057807 */ /* 0x000fc80000800000 */
[----:B------:R-:W-:Y:S02]  /*30e0*/  LOP3.LUT R10, R10, R5, RZ, 0x3c, !PT ;  /* 0x000000050a0a7212 */ /* 0x000fe400078e3cff */
[----:B---3--:R-:W-:-:S04]  /*30f0*/  SEL R2, RZ, 0x1, P0 ;  /* 0x00000001ff027807 */ /* 0x008fc80000000000 */
[----:B------:R-:W-:Y:S01]  /*3100*/  LOP3.LUT R9, R9, R2, RZ, 0x3c, !PT ;  /* 0x0000000209097212 */ /* 0x000fe200078e3cff */
[----:B------:R-:W-:Y:S06]  /*3110*/  @P3 BRA `(.L_x_55) ;  /* 0xfffffffc002c3947 */ /* 0x000fec000383ffff */
[----:B------:R-:W-:Y:S01]  /*3120*/  ULEA UR4, UR5, UR6, 0x3 ;  /* 0x0000000605047291 */ /* 0x000fe2000f8e18ff */
[----:B------:R-:W-:-:S08]  /*3130*/  SHF.L.U32 R3, R12, 0x1f, RZ ;  /* 0x0000001f0c037819 */ /* 0x000fd000000006ff */
[----:B------:R-:W2:Y:S02]  /*3140*/  SYNCS.PHASECHK.TRANS64 P0, [UR4+0xc0], R3 ;  /* 0x0000c003ff0075a7 */ /* 0x000ea40008001004 */
[----:B--2---:R-:W-:Y:S05]  /*3150*/  @P0 BRA `(.L_x_56) ;  /* 0x0000000000080947 */ /* 0x004fea0003800000 */
[----:B------:R-:W2:Y:S02]  /*3160*/  SYNCS.PHASECHK.TRANS64.TRYWAIT P0, [UR4+0xc0], R3 ;  /* 0x0000c003ff0075a7 */ /* 0x000ea40008001104 */
[----:B--2---:R-:W-:Y:S05]  /*3170*/  @!P0 BRA `(.L_x_57) ;  /* 0x00000064004c8947 */ /* 0x004fea0003800000 */
.L_x_56:
[----:B------:R-:W-:-:S04]  /*3180*/  UIADD3 UR7, UPT, UPT, UR5, 0x1, URZ ;  /* 0x0000000105077890 */ /* 0x000fc8000fffe0ff */
[----:B------:R-:W-:-:S04]  /*3190*/  UISETP.NE.AND UP0, UPT, UR7, 0x2, UPT ;  /* 0x000000020700788c */ /* 0x000fc8000bf05270 */
[----:B------:R-:W-:Y:S02]  /*31a0*/  USEL UR8, URZ, 0x1, UP0 ;  /* 0x00000001ff087887 */ /* 0x000fe40008000000 */
[----:B------:R-:W-:-:S04]  /*31b0*/  USEL UR7, UR7, URZ, UP0 ;  /* 0x000000ff07077287 */ /* 0x000fc80008000000 */
[----:B------:R-:W-:Y:S01]  /*31c0*/  ULEA UR7, UR7, UR6, 0x3 ;  /* 0x0000000607077291 */ /* 0x000fe2000f8e18ff */
[----:B--2---:R-:W-:-:S04]  /*31d0*/  LOP3.LUT R3, R12, UR8, RZ, 0x3c, !PT ;  /* 0x000000080c037c12 */ /* 0x004fc8000f8e3cff */
[----:B------:R-:W-:-:S04]  /*31e0*/  SHF.L.U32 R0, R3, 0x1f, RZ ;  /* 0x0000001f03007819 */ /* 0x000fc800000006ff */
[----:B------:R-:W2:Y:S02]  /*31f0*/  SYNCS.PHASECHK.TRANS64 P0, [UR7+0xc0], R0 ;  /* 0x0000c000ff0075a7 */ /* 0x000ea40008001007 */
[----:B-12---:R-:W-:Y:S05]  /*3200*/  @P0 EXIT ;  /* 0x000000000000094d */ /* 0x006fea0003800000 */
[----:B------:R-:W-:Y:S02]  /*3210*/  SHF.L.U32 R3, R3, 0x1f, RZ ;  /* 0x0000001f03037819 */ /* 0x000fe400000006ff */
[----:B------:R-:W-:-:S07]  /*3220*/  MOV R0, UR7 ;  /* 0x0000000700007c02 */ /* 0x000fce0008000f00 */
.L_x_58:
[----:B-1----:R1:W2:Y:S02]  /*3230*/  SYNCS.PHASECHK.TRANS64.TRYWAIT P0, [R0+URZ+0xc0], R3 ;  /* 0x0000c003000075a7 */ /* 0x0022a400080011ff */
[----:B--2---:R-:W-:Y:S05]  /*3240*/  @!P0 NANOSLEEP.SYNCS 0x989680 ;  /* 0x009896800000895d */ /* 0x004fea0003900000 */
[----:B------:R-:W2:Y:S02]  /*3250*/  @!P0 SYNCS.PHASECHK.TRANS64 P0, [R0+URZ+0xc0], R3 ;  /* 0x0000c003000085a7 */ /* 0x000ea400080010ff */
[----:B--2---:R-:W-:Y:S05]  /*3260*/  @P0 EXIT ;  /* 0x000000000000094d */ /* 0x004fea0003800000 */
[----:B------:R-:W-:Y:S05]  /*3270*/  BRA `(.L_x_58) ;  /* 0xfffffffc00ec7947 */ /* 0x000fea000383ffff */
.L_x_51:
[----:B------:R-:W-:Y:S05]  /*3280*/  BRA.U UP5, `(.L_x_59) ;  /* 0x0000001105d87547 */ /* 0x000fea000b800000 */
[----:B------:R-:W-:Y:S01]  /*3290*/  UMOV UR4, 0x40 ;  /* 0x0000004000047882 */ /* 0x000fe20000000000 */
[----:B------:R-:W-:Y:S01]  /*32a0*/  NOP ;  /* 0x0000000000007918 */ /* 0x000fe20000000000 */
[----:B------:R-:W-:Y:S01]  /*32b0*/  ULEA UR5, UR48, UR4, 0x18 ;  /* 0x0000000430057291 */ /* 0x000fe2000f8ec0ff */
[----:B------:R-:W-:Y:S02]  /*32c0*/  UMOV UR6, 0x400 ;  /* 0x0000040000067882 */ /* 0x000fe40000000000 */
[----:B------:R-:W-:-:S06]  /*32d0*/  ULEA UR6, UR48, UR6, 0x18 ;  /* 0x0000000630067291 */ /* 0x000fcc000f8ec0ff */
[----:B------:R-:W2:Y:S02]  /*32e0*/  LDS.U8 R0, [UR5+0x1c] ;  /* 0x00001c05ff007984 */ /* 0x000ea40008000000 */
[----:B--2---:R-:W-:-:S13]  /*32f0*/  ISETP.NE.AND P0, PT, R0, RZ, PT ;  /* 0x000000ff0000720c */ /* 0x004fda0003f05270 */
[----:B------:R-:W-:Y:S05]  /*3300*/  @P0 BRA `(.L_x_60) ;  /* 0x0000000400080947 */ /* 0x000fea0003800000 */
[----:B------:R-:W-:Y:S02]  /*3310*/  UISETP.NE.U32.AND UP1, UPT, UR46, 0x1, UPT ;  /* 0x000000012e00788c */ /* 0x000fe4000bf25070 */
[----:B------:R-:W-:-:S07]  /*3320*/  UIADD3 UR7, UPT, UPT, UR5, 0x8, URZ ;  /* 0x0000000805077890 */ /* 0x000fce000fffe0ff */
[----:B------:R-:W-:Y:S05]  /*3330*/  BRA.U !UP1, `(.L_x_61) ;  /* 0x00000001099c7547 */ /* 0x000fea000b800000 */
[----:B------:R-:W-:Y:S01]  /*3340*/  ELECT P0, URZ, PT ;  /* 0x0000000000ff782f */ /* 0x000fe20003800000 */
[----:B------:R-:W-:-:S12]  /*3350*/  BSSY B0, `(.L_x_61) ;  /* 0x0000025000007945 */ /* 0x000fd80003800000 */
[----:B------:R-:W-:Y:S05]  /*3360*/  @!P0 BRA `(.L_x_62) ;  /* 0x00000000008c8947 */ /* 0x000fea0003800000 */
[----:B------:R-:W-:-:S05]  /*3370*/  UMOV UR4, 0x10 ;  /* 0x0000001000047882 */ /* 0x000fca0000000000 */
[----:B------:R-:W-:Y:S04]  /*3380*/  DEPBAR.LE SB2, 0x36 ;  /* 0x0000ad800000791a */ /* 0x000fe80000000000 */
[----:B------:R-:W2:Y:S02]  /*3390*/  UTCATOMSWS.2CTA.FIND_AND_SET.ALIGN UP0, UR4, UR4 ;  /* 0x00000004000475e3 */ /* 0x000ea40008200800 */
[----:B--2---:R-:W-:Y:S01]  /*33a0*/  MOV R11, UR4 ;  /* 0x00000004000b7c02 */ /* 0x004fe20008000f00 */
[----:B------:R-:W-:Y:S06]  /*33b0*/  BRA.U UP0, `(.L_x_63) ;  /* 0x0000000100187547 */ /* 0x000fec000b800000 */
.L_x_64:
[----:B------:R-:W-:Y:S05]  /*33c0*/  NANOSLEEP 0x64 ;  /* 0x000000640000795d */ /* 0x000fea0003800000 */
[----:B------:R-:W-:-:S05]  /*33d0*/  UMOV UR4, 0x10 ;  /* 0x0000001000047882 */ /* 0x000fca0000000000 */
[----:B------:R-:W-:Y:S04]  /*33e0*/  DEPBAR.LE SB2, 0x36 ;  /* 0x0000ad800000791a */ /* 0x000fe80000000000 */
[----:B------:R-:W2:Y:S02]  /*33f0*/  UTCATOMSWS.2CTA.FIND_AND_SET.ALIGN UP0, UR4, UR4 ;  /* 0x00000004000475e3 */ /* 0x000ea40008200800 */
[----:B--2---:R-:W-:Y:S01]  /*3400*/  MOV R11, UR4 ;  /* 0x00000004000b7c02 */ /* 0x004fe20008000f00 */
[----:B------:R-:W-:Y:S05]  /*3410*/  BRA.U !UP0, `(.L_x_64) ;  /* 0xfffffffd08e87547 */ /* 0x000fea000b83ffff */
.L_x_63:
[----:B------:R-:W2:Y:S01]  /*3420*/  LDS R7, [UR5+0x10] ;  /* 0x00001005ff077984 */ /* 0x000ea20008000800 */
[----:B------:R-:W-:Y:S01]  /*3430*/  IMAD.U32 R5, RZ, RZ, UR6 ;  /* 0x00000006ff057e24 */ /* 0x000fe2000f8e00ff */
[----:B------:R-:W-:-:S03]  /*3440*/  MOV R4, UR45 ;  /* 0x0000002d00047c02 */ /* 0x000fc60008000f00 */
[----:B------:R-:W-:Y:S01]  /*3450*/  VIADD R5, R5, 0x160 ;  /* 0x0000016005057836 */ /* 0x000fe20000000000 */
[----:B--2---:R-:W-:-:S04]  /*3460*/  SHF.L.U32 R7, R7, 0x1f, RZ ;  /* 0x0000001f07077819 */ /* 0x004fc800000006ff */
[----:B------:R-:W2:Y:S02]  /*3470*/  SYNCS.PHASECHK.TRANS64.TRYWAIT P0, [UR5+0x8], R7 ;  /* 0x00000807ff0075a7 */ /* 0x000ea40008001105 */
[----:B--2---:R-:W-:Y:S05]  /*3480*/  @P0 BRA `(.L_x_65) ;  /* 0x0000000000080947 */ /* 0x004fea0003800000 */
[----:B------:R-:W2:Y:S02]  /*3490*/  SYNCS.PHASECHK.TRANS64.TRYWAIT P0, [UR5+0x8], R7 ;  /* 0x00000807ff0075a7 */ /* 0x000ea40008001105 */
[----:B--2---:R-:W-:Y:S05]  /*34a0*/  @!P0 BRA `(.L_x_66) ;  /* 0x0000006000988947 */ /* 0x004fea0003800000 */
.L_x_65:
[----:B--2---:R-:W-:Y:S01]  /*34b0*/  HFMA2 R0, -RZ, RZ, 0, 5.9604644775390625e-08 ;  /* 0x00000001ff007431 */ /* 0x004fe200000001ff */
[----:B------:R-:W-:Y:S01]  /*34c0*/  UPRMT UR4, UR45, 0x654, UR7 ;  /* 0x000006542d047896 */ /* 0x000fe20008000007 */
[----:B------:R-:W-:Y:S01]  /*34d0*/  IMAD.MOV.U32 R8, RZ, RZ, 0xffff ;  /* 0x0000ffffff087424 */ /* 0x000fe200078e00ff */
[----:B------:R-:W-:Y:S01]  /*34e0*/  PRMT R4, R4, 0x654, R5 ;  /* 0x0000065404047816 */ /* 0x000fe20000000005 */
[----:B------:R-:W-:Y:S02]  /*34f0*/  IMAD.MOV.U32 R6, RZ, RZ, 0x4 ;  /* 0x00000004ff067424 */ /* 0x000fe400078e00ff */
[----:B------:R-:W-:Y:S01]  /*3500*/  IMAD.SHL.U32 R9, R11, 0x20, RZ ;  /* 0x000000200b097824 */ /* 0x000fe200078e00ff */
[----:B------:R-:W-:Y:S02]  /*3510*/  MOV R5, UR4 ;  /* 0x0000000400057c02 */ /* 0x000fe40008000f00 */
[-C--:B------:R-:W-:Y:S01]  /*3520*/  SHF.L.U32 R8, R8, R11.reuse, RZ ;  /* 0x0000000b08087219 */ /* 0x080fe200000006ff */
[----:B------:R2:W-:Y:S01]  /*3530*/  SYNCS.ARRIVE.TRANS64.RED RZ, [UR4], R6 ;  /* 0x00000006ffff79a7 */ /* 0x0005e20008000404 */
[----:B------:R-:W-:Y:S01]  /*3540*/  SHF.L.U32 R7, R0, R11, RZ ;  /* 0x0000000b00077219 */ /* 0x000fe200000006ff */
[----:B------:R2:W-:Y:S04]  /*3550*/  STS [UR6+0x160], R9 ;  /* 0x00016009ff007988 */ /* 0x0005e80008000806 */
[----:B------:R2:W-:Y:S04]  /*3560*/  STAS [R4.64], R11 ;  /* 0x0000000b04007dbd */ /* 0x0005e8000c0008ff */
[----:B------:R2:W-:Y:S04]  /*3570*/  ATOMS.OR RZ, [UR5+0x14], R8 ;  /* 0x00001408ffff798c */ /* 0x0005e8000b000005 */
[----:B------:R2:W-:Y:S04]  /*3580*/  ATOMS.OR RZ, [UR5+0x18], R7 ;  /* 0x00001807ffff798c */ /* 0x0005e8000b000005 */
[----:B------:R2:W-:Y:S02]  /*3590*/  ATOMS.XOR RZ, [UR5+0x10], R0 ;  /* 0x00001000ffff798c */ /* 0x0005e4000b800005 */
.L_x_62:
[----:B-1----:R-:W-:Y:S05]  /*35a0*/  BSYNC B0 ;  /* 0x0000000000007941 */ /* 0x002fea0003800000 */
.L_x_61:
[----:B------:R-:W-:Y:S05]  /*35b0*/  BRA.U UP1, `(.L_x_67) ;  /* 0x00000001016c7547 */ /* 0x000fea000b800000 */
[----:B------:R-:W-:-:S03]  /*35c0*/  UMOV UR4, 0xffffffff ;  /* 0xffffffff00047882 */ /* 0x000fc60000000000 */
[----:B------:R-:W-:Y:S05]  /*35d0*/  BRA.DIV UR4, `(.L_x_68) ;  /* 0x0000006204647947 */ /* 0x000fea000b800000 */
[----:B------:R-:W-:-:S13]  /*35e0*/  ELECT P0, URZ, PT ;  /* 0x0000000000ff782f */ /* 0x000fda0003800000 */
.L_x_153:
[----:B------:R-:W-:Y:S05]  /*35f0*/  @!P0 BRA `(.L_x_67) ;  /* 0x00000000005c8947 */ /* 0x000fea0003800000 */
[----:B--2---:R-:W2:Y:S02]  /*3600*/  LDS R5, [UR5+0x10] ;  /* 0x00001005ff057984 */ /* 0x004ea40008000800 */
[----:B--2---:R-:W-:-:S04]  /*3610*/  SHF.L.U32 R5, R5, 0x1f, RZ ;  /* 0x0000001f05057819 */ /* 0x004fc800000006ff */
[----:B------:R-:W2:Y:S02]  /*3620*/  SYNCS.PHASECHK.TRANS64.TRYWAIT P0, [UR5+0x8], R5 ;  /* 0x00000805ff0075a7 */ /* 0x000ea40008001105 */
[----:B--2---:R-:W-:Y:S05]  /*3630*/  @P0 BRA `(.L_x_69) ;  /* 0x0000000000080947 */ /* 0x004fea0003800000 */
[----:B------:R-:W2:Y:S02]  /*3640*/  SYNCS.PHASECHK.TRANS64.TRYWAIT P0, [UR5+0x8], R5 ;  /* 0x00000805ff0075a7 */ /* 0x000ea40008001105 */
[----:B--2---:R-:W-:Y:S05]  /*3650*/  @!P0 BRA `(.L_x_70) ;  /* 0x0000006000688947 */ /* 0x004fea0003800000 */
.L_x_69:
[----:B------:R-:W3:Y:S01]  /*3660*/  LDS R7, [UR6+0x160] ;  /* 0x00016006ff077984 */ /* 0x000ee20008000800 */
[----:B--2---:R-:W-:Y:S02]  /*3670*/  HFMA2 R0, -RZ, RZ, 0, 5.9604644775390625e-08 ;  /* 0x00000001ff007431 */ /* 0x004fe400000001ff */
[----:B------:R-:W-:Y:S01]  /*3680*/  IMAD.MOV.U32 R4, RZ, RZ, 0xffff ;  /* 0x0000ffffff047424 */ /* 0x000fe200078e00ff */
[----:B------:R-:W-:Y:S01]  /*3690*/  UPRMT UR4, UR45, 0x654, UR7 ;  /* 0x000006542d047896 */ /* 0x000fe20008000007 */
[----:B---3--:R-:W-:-:S03]  /*36a0*/  IMAD.SHL.U32 R5, R7, 0x20, RZ ;  /* 0x0000002007057824 */ /* 0x008fc600078e00ff */
[-C--:B------:R-:W-:Y:S02]  /*36b0*/  SHF.L.U32 R4, R4, R7.reuse, RZ ;  /* 0x0000000704047219 */ /* 0x080fe400000006ff */
[----:B------:R-:W-:Y:S01]  /*36c0*/  SHF.L.U32 R7, R0, R7, RZ ;  /* 0x0000000700077219 */ /* 0x000fe200000006ff */
[----:B------:R3:W-:Y:S04]  /*36d0*/  STS [UR6+0x160], R5 ;  /* 0x00016005ff007988 */ /* 0x0007e80008000806 */
[----:B------:R3:W-:Y:S04]  /*36e0*/  ATOMS.OR RZ, [UR5+0x14], R4 ;  /* 0x00001404ffff798c */ /* 0x0007e8000b000005 */
[----:B------:R3:W-:Y:S01]  /*36f0*/  ATOMS.OR RZ, [UR5+0x18], R7 ;  /* 0x00001807ffff798c */ /* 0x0007e2000b000005 */
[----:B------:R-:W-:Y:S03]  /*3700*/  SYNCS.ARRIVE.TRANS64.RED.A1T0 RZ, [UR4], RZ ;  /* 0x000000ffffff79a7 */ /* 0x000fe60008100404 */
[----:B------:R3:W-:Y:S01]  /*3710*/  ATOMS.XOR RZ, [UR5+0x10], R0 ;  /* 0x00001000ffff798c */ /* 0x0007e2000b800005 */
[----:B------:R-:W-:Y:S05]  /*3720*/  BRA `(.L_x_67) ;  /* 0x0000000000107947 */ /* 0x000fea0003800000 */
.L_x_60:
[----:B------:R-:W-:Y:S02]  /*3730*/  MOV R0, 0xffffffff ;  /* 0xffffffff00007802 */ /* 0x000fe40000000f00 */
[----:B------:R-:W-:-:S03]  /*3740*/  MOV R4, 0x3770 ;  /* 0x0000377000047802 */ /* 0x000fc60000000f00 */
[----:B------:R2:W-:Y:S04]  /*3750*/  STS [UR6+0x160], R0 ;  /* 0x00016000ff007988 */ /* 0x0005e80008000806 */
[----:B-12--5:R-:W-:Y:S05]  /*3760*/  CALL.REL.NOINC `($__internal_1_$__cuda_sm10x_tcgen05_guardrail_trap_phase_invalid_during_alloc) ;  /* 0x0000006400b07944 */ /* 0x026fea0003c00000 */
.L_x_67:
[----:B------:R-:W-:Y:S05]  /*3770*/  WARPSYNC.ALL ;  /* 0x0000000000007948 */ /* 0x000fea0003800000 */
[----:B------:R-:W4:Y:S01]  /*3780*/  S2UR UR4, SR_CgaCtaId ;  /* 0x00000000000479c3 */ /* 0x000f220000008800 */
[----:B------:R-:W-:Y:S01]  /*3790*/  UMOV UR26, 0x400 ;  /* 0x00000400001a7882 */ /* 0x000fe20000000000 */
[----:B------:R-:W-:-:S06]  /*37a0*/  NOP ;  /* 0x0000000000007918 */ /* 0x000fcc0000000000 */
[----:B------:R-:W-:Y:S06]  /*37b0*/  BAR.ARV 0x6, 0xa0 ;  /* 0x0182800000007b1d */ /* 0x000fec0000002000 */
[----:B------:R-:W1:Y:S01]  /*37c0*/  LDCU UR6, c[0x0][0x38c] ;  /* 0x00007180ff0677ac */ /* 0x000e620008000800 */
[----:B------:R-:W-:Y:S01]  /*37d0*/  LOP3.LUT R3, R3, 0xffff, RZ, 0xc0, !PT ;  /* 0x0000ffff03037812 */ /* 0x000fe200078ec0ff */
[----:B--2---:R-:W-:Y:S01]  /*37e0*/  IMAD.MOV.U32 R9, RZ, RZ, 0x1 ;  /* 0x00000001ff097424 */ /* 0x004fe200078e00ff */
[----:B------:R-:W-:Y:S01]  /*37f0*/  LOP3.LUT R2, R2, 0xffff, RZ, 0xc0, !PT ;  /* 0x0000ffff02027812 */ /* 0x000fe200078ec0ff */
[----:B------:R-:W-:Y:S01]  /*3800*/  IMAD.MOV.U32 R8, RZ, RZ, RZ ;  /* 0x000000ffff087224 */ /* 0x000fe200078e00ff */
[----:B------:R-:W-:Y:S01]  /*3810*/  R2UR UR28, R3 ;  /* 0x00000000031c72ca */ /* 0x000fe200000e0000 */
[----:B------:R-:W-:Y:S01]  /*3820*/  UMOV UR32, URZ ;  /* 0x000000ff00207c82 */ /* 0x000fe20008000000 */
[----:B------:R-:W-:-:S02]  /*3830*/  R2UR UR42, R2 ;  /* 0x00000000022a72ca */ /* 0x000fc400000e0000 */
[----:B------:R-:W-:Y:S01]  /*3840*/  CS2R R2, SRZ ;  /* 0x0000000000027805 */ /* 0x000fe2000001ff00 */
[----:B------:R-:W-:Y:S01]  /*3850*/  UMOV UR23, URZ ;  /* 0x000000ff00177c82 */ /* 0x000fe20008000000 */
[----:B----4-:R-:W-:Y:S01]  /*3860*/  ULEA UR26, UR4, UR26, 0x18 ;  /* 0x0000001a041a7291 */ /* 0x010fe2000f8ec0ff */
[----:B------:R-:W-:Y:S01]  /*3870*/  UMOV UR22, URZ ;  /* 0x000000ff00167c82 */ /* 0x000fe20008000000 */
[----:B------:R-:W-:Y:S02]  /*3880*/  UISETP.NE.AND UP3, UPT, UR46, URZ, UPT ;  /* 0x000000ff2e00728c */ /* 0x000fe4000bf65270 */
[----:B------:R-:W-:Y:S02]  /*3890*/  UIADD3 UR5, UPT, UPT, UR26, 0x8400, URZ ;  /* 0x000084001a057890 */ /* 0x000fe4000fffe0ff */
[----:B------:R-:W-:-:S03]  /*38a0*/  UIADD3 UR4, UPT, UPT, UR26, 0x28400, URZ ;  /* 0x000284001a047890 */ /* 0x000fc6000fffe0ff */
[----:B---3--:R-:W2:Y:S01]  /*38b0*/  LDS R0, [UR26+0x160] ;  /* 0x0001601aff007984 */ /* 0x008ea20008000800 */
[----:B-1----:R-:W-:Y:S02]  /*38c0*/  UIADD3 UR6, UPT, UPT, UR6, 0x7f, URZ ;  /* 0x0000007f06067890 */ /* 0x002fe4000fffe0ff */
[----:B------:R-:W-:Y:S02]  /*38d0*/  USHF.R.U32.HI UR5, URZ, 0x4, UR5 ;  /* 0x00000004ff057899 */ /* 0x000fe40008011605 */
[----:B------:R-:W-:Y:S02]  /*38e0*/  USHF.R.S32.HI UR33, URZ, 0x1f, UR6 ;  /* 0x0000001fff217899 */ /* 0x000fe40008011406 */
[----:B------:R-:W-:Y:S02]  /*38f0*/  USHF.R.U32.HI UR4, URZ, 0x4, UR4 ;  /* 0x00000004ff047899 */ /* 0x000fe40008011604 */
[----:B------:R-:W-:Y:S02]  /*3900*/  ULEA.HI UR33, UR33, UR6, URZ, 0x7 ;  /* 0x0000000621217291 */ /* 0x000fe4000f8f38ff */
[----:B------:R-:W-:-:S02]  /*3910*/  ULOP3.LUT UR5, UR5, 0x3fff, URZ, 0xc0, !UPT ;  /* 0x00003fff05057892 */ /* 0x000fc4000f8ec0ff */
[----:B------:R-:W-:Y:S02]  /*3920*/  USHF.R.S32.HI UR33, URZ, 0x7, UR33 ;  /* 0x00000007ff217899 */ /* 0x000fe40008011421 */
[----:B------:R-:W-:Y:S02]  /*3930*/  ULOP3.LUT UR30, UR4, 0x3fff, URZ, 0xc0, !UPT ;  /* 0x00003fff041e7892 */ /* 0x000fe4000f8ec0ff */
[----:B------:R-:W-:Y:S01]  /*3940*/  UISETP.LT.AND UP0, UPT, UR33, 0x1, UPT ;  /* 0x000000012100788c */ /* 0x000fe2000bf01270 */
[----:B------:R-:W-:Y:S01]  /*3950*/  UMOV UR40, 0x0 ;  /* 0x0000000000287882 */ /* 0x000fe20000000000 */
[----:B------:R-:W-:Y:S01]  /*3960*/  UMOV UR41, 0x10200490 ;  /* 0x1020049000297882 */ /* 0x000fe20000000000 */
[----:B------:R-:W-:Y:S02]  /*3970*/  ULOP3.LUT UR29, UR5, 0x10000, URZ, 0xfc, !UPT ;  /* 0x00010000051d7892 */ /* 0x000fe4000f8efcff */
[----:B------:R-:W-:Y:S02]  /*3980*/  ULOP3.LUT UR30, UR30, 0x10000, URZ, 0xfc, !UPT ;  /* 0x000100001e1e7892 */ /* 0x000fe4000f8efcff */
[----:B------:R-:W-:Y:S01]  /*3990*/  USEL UR43, UR33, 0x1, !UP0 ;  /* 0x00000001212b7887 */ /* 0x000fe2000c000000 */
[----:B------:R-:W-:Y:S01]  /*39a0*/  UMOV UR38, 0x0 ;  /* 0x0000000000267882 */ /* 0x000fe20000000000 */
[----:B------:R-:W-:Y:S01]  /*39b0*/  UMOV UR39, 0x10200490 ;  /* 0x1020049000277882 */ /* 0x000fe20000000000 */
[----:B------:R-:W-:Y:S01]  /*39c0*/  UMOV UR36, 0x0 ;  /* 0x0000000000247882 */ /* 0x000fe20000000000 */
[----:B------:R-:W-:Y:S01]  /*39d0*/  UMOV UR37, 0x10200490 ;  /* 0x1020049000257882 */ /* 0x000fe20000000000 */
[----:B------:R-:W-:Y:S01]  /*39e0*/  UMOV UR34, 0x0 ;  /* 0x0000000000227882 */ /* 0x000fe20000000000 */
[----:B------:R-:W-:Y:S01]  /*39f0*/  UMOV UR35, 0x10200490 ;  /* 0x1020049000237882 */ /* 0x000fe20000000000 */
[----:B--2---:R-:W-:-:S15]  /*3a00*/  R2UR UR44, R0 ;  /* 0x00000000002c72ca */ /* 0x004fde00000e0000 */
.L_x_78:
[C---:B------:R-:W-:Y:S02]  /*3a10*/  LEA R0, R8.reuse, UR26, 0x3 ;  /* 0x0000001a08007c11 */ /* 0x040fe4000f8e18ff */
[----:B------:R-:W-:Y:S02]  /*3a20*/  SHF.L.U32 R5, R3, 0x1f, RZ ;  /* 0x0000001f03057819 */ /* 0x000fe400000006ff */
[----:B------:R-:W-:Y:S02]  /*3a30*/  LEA R4, R8, UR26, 0x4 ;  /* 0x0000001a08047c11 */ /* 0x000fe4000f8e20ff */
[----:B------:R-:W1:Y:S02]  /*3a40*/  SYNCS.PHASECHK.TRANS64.TRYWAIT P0, [R0+URZ+0xb0], R5 ;  /* 0x0000b005000075a7 */ /* 0x000e6400080011ff */
[----:B-1-3--:R-:W-:Y:S05]  /*3a50*/  @!P0 BRA `(.L_x_71) ;  /* 0x0000005c00808947 */ /* 0x00afea0003800000 */
.L_x_154:
[----:B-1----:R-:W1:Y:S01]  /*3a60*/  LDS.128 R4, [R4+0x140] ;  /* 0x0001400004047984 */ /* 0x002e620000000c00 */
[----:B------:R-:W-:Y:S02]  /*3a70*/  VIADD R0, R0, 0xc0 ;  /* 0x000000c000007836 */ /* 0x000fe40000000000 */
[----:B------:R-:W-:Y:S01]  /*3a80*/  VIADD R8, R8, 0x1 ;  /* 0x0000000108087836 */ /* 0x000fe20000000000 */
[----:B------:R-:W-:Y:S01]  /*3a90*/  @!PT LDS RZ, [RZ] ;  /* 0x00000000fffff984 */ /* 0x000fe20000000800 */
[----:B------:R-:W-:Y:S01]  /*3aa0*/  @!PT LDS RZ, [RZ] ;  /* 0x00000000fffff984 */ /* 0x000fe20000000800 */
[----:B------:R-:W-:Y:S01]  /*3ab0*/  @!PT LDS RZ, [RZ] ;  /* 0x00000000fffff984 */ /* 0x000fe20000000800 */
[----:B------:R-:W-:Y:S01]  /*3ac0*/  @!PT LDS RZ, [RZ] ;  /* 0x00000000fffff984 */ /* 0x000fe20000000800 */
[----:B------:R2:W-:Y:S06]  /*3ad0*/  MEMBAR.ALL.CTA ;  /* 0x0000000000007992 */ /* 0x0005ec0000008000 */
[----:B--2---:R-:W2:Y:S01]  /*3ae0*/  FENCE.VIEW.ASYNC.S ;  /* 0x00000000000073c6 */ /* 0x004ea20000000000 */
[----:B------:R-:W-:-:S04]  /*3af0*/  PRMT R0, RZ, 0x654, R0 ;  /* 0x00000654ff007816 */ /* 0x000fc80000000000 */
[----:B--2---:R2:W-:Y:S01]  /*3b00*/  SYNCS.ARRIVE.TRANS64.RED.A1T0 RZ, [R0+URZ], RZ ;  /* 0x000000ff00ff79a7 */ /* 0x0045e200081004ff */
[----:B-1----:R-:W-:Y:S01]  /*3b10*/  LOP3.LUT P1, RZ, R6, 0x1, RZ, 0xc0, !PT ;  /* 0x0000000106ff7812 */ /* 0x002fe2000782c0ff */
[----:B--2---:R-:W-:-:S12]  /*3b20*/  BRA.U UP3, `(.L_x_72) ;  /* 0x0000000503087547 */ /* 0x004fd8000b800000 */
[----:B------:R-:W1:Y:S01]  /*3b30*/  LDCU UR4, c[0x0][0x38c] ;  /* 0x00007180ff0477ac */ /* 0x000e620008000800 */
[----:B------:R-:W-:Y:S02]  /*3b40*/  PLOP3.LUT P2, PT, PT, PT, PT, 0x80, 0x8 ;  /* 0x000000000008781c */ /* 0x000fe40003f4f070 */
[----:B------:R-:W-:Y:S01]  /*3b50*/  SHF.L.U32 R5, R9, 0x1f, RZ ;  /* 0x0000001f09057819 */ /* 0x000fe200000006ff */
[----:B------:R-:W-:Y:S02]  /*3b60*/  ULEA UR31, UR32, UR26, 0x3 ;  /* 0x0000001a201f7291 */ /* 0x000fe4000f8e18ff */
[----:B------:R-:W-:Y:S02]  /*3b70*/  ULEA UR11, UR32, UR44, 0x7 ;  /* 0x0000002c200b7291 */ /* 0x000fe4000f8e38ff */
[----:B-1----:R-:W-:-:S06]  /*3b80*/  UISETP.GE.AND UP0, UPT, UR4, 0x1, UPT ;  /* 0x000000010400788c */ /* 0x002fcc000bf06270 */
[----:B------:R-:W-:-:S05]  /*3b90*/  PLOP3.LUT P0, PT, PT, PT, UP0, 0x80, 0x8 ;  /* 0x000000000008781c */ /* 0x000fca0003f0f008 */
[----:B------:R-:W-:-:S08]  /*3ba0*/  @UP0 ULEA UR4, UR23, UR26, 0x3 ;  /* 0x0000001a17040291 */ /* 0x000fd0000f8e18ff */
[----:B------:R-:W-:-:S04]  /*3bb0*/  @P0 SHF.L.U32 R0, R2, 0x1f, RZ ;  /* 0x0000001f02000819 */ /* 0x000fc800000006ff */
[----:B------:R1:W2:Y:S01]  /*3bc0*/  @P0 SYNCS.PHASECHK.TRANS64.TRYWAIT P2, [UR4], R0 ;  /* 0x00000000ff0005a7 */ /* 0x0002a20008041104 */
[----:B------:R-:W3:Y:S02]  /*3bd0*/  SYNCS.PHASECHK.TRANS64.TRYWAIT P0, [UR31+0xf0], R5 ;  /* 0x0000f005ff0075a7 */ /* 0x000ee4000800111f */
[----:B-123--:R-:W-:Y:S05]  /*3be0*/  @!P0 BRA `(.L_x_73) ;  /* 0x0000005c00308947 */ /* 0x00efea0003800000 */
.L_x_156:
[----:B------:R-:W-:Y:S01]  /*3bf0*/  UMOV UR27, UR22 ;  /* 0x00000016001b7c82 */ /* 0x000fe20008000000 */
[----:B------:R-:W-:Y:S05]  /*3c00*/  BRA.U !UP0, `(.L_x_74) ;  /* 0x0000000108c07547 */ /* 0x000fea000b800000 */
[----:B------:R-:W-:Y:S02]  /*3c10*/  UIADD3 UR27, UPT, UPT, UR43, UR22, URZ ;  /* 0x000000162b1b7290 */ /* 0x000fe4000fffe0ff */
[----:B------:R-:W-:Y:S01]  /*3c20*/  UPLOP3.LUT UP2, UPT, UPT, UPT, UPT, 0x40, 0x4 ;  /* 0x000000000004789c */ /* 0x000fe20003f4e870 */
[----:B------:R-:W-:Y:S01]  /*3c30*/  UMOV UR24, UR33 ;  /* 0x0000002100187c82 */ /* 0x000fe20008000000 */
[----:B------:R-:W-:-:S09]  /*3c40*/  UMOV UR10, UR23 ;  /* 0x00000017000a7c82 */ /* 0x000fd20008000000 */
.L_x_77:
[----:B--2---:R-:W-:Y:S01]  /*3c50*/  ULEA UR5, UR10, UR26, 0x3 ;  /* 0x0000001a0a057291 */ /* 0x004fe2000f8e18ff */
[----:B---3--:R-:W-:Y:S11]  /*3c60*/  @P2 BRA `(.L_x_75) ;  /* 0x00000000000c2947 */ /* 0x008ff60003800000 */
[----:B-1----:R-:W-:Y:S04]  /*3c70*/  SHF.L.U32 R5, R2, 0x1f, RZ ;  /* 0x0000001f02057819 */ /* 0x002fe800000006ff */
[----:B------:R-:W1:Y:S02]  /*3c80*/  SYNCS.PHASECHK.TRANS64.TRYWAIT P0, [UR5], R5 ;  /* 0x00000005ff0075a7 */ /* 0x000e640008001105 */
[----:B-1----:R-:W-:Y:S05]  /*3c90*/  @!P0 BRA `(.L_x_76) ;  /* 0x0000005c001c8947 */ /* 0x002fea0003800000 */
.L_x_75:
[----:B------:R-:W-:Y:S01]  /*3ca0*/  UISETP.NE.AND UP0, UPT, UR24, 0x1, UPT ;  /* 0x000000011800788c */ /* 0x000fe2000bf05270 */
[----:B------:R-:W-:Y:S01]  /*3cb0*/  PLOP3.LUT P2, PT, PT, PT, PT, 0x80, 0x8 ;  /* 0x000000000008781c */ /* 0x000fe20003f4f070 */
[----:B------:R-:W-:Y:S02]  /*3cc0*/  UIADD3 UR4, UPT, UPT, UR10, 0x1, URZ ;  /* 0x000000010a047890 */ /* 0x000fe4000fffe0ff */
[----:B------:R-:W-:Y:S02]  /*3cd0*/  UIADD3 UR25, UPT, UPT, UR5, 0x40, URZ ;  /* 0x0000004005197890 */ /* 0x000fe4000fffe0ff */
[----:B------:R-:W-:Y:S01]  /*3ce0*/  UISETP.NE.AND UP1, UPT, UR4, 0x8, UPT ;  /* 0x000000080400788c */ /* 0x000fe2000bf25270 */
[----:B------:R-:W-:Y:S01]  /*3cf0*/  PLOP3.LUT P0, PT, PT, PT, UP0, 0x80, 0x8 ;  /* 0x000000000008781c */ /* 0x000fe20003f0f008 */
[----:B------:R-:W-:Y:S02]  /*3d00*/  UIADD3 UR22, UPT, UPT, UR22, 0x1, URZ ;  /* 0x0000000116167890 */ /* 0x000fe4000fffe0ff */
[----:B------:R-:W-:Y:S02]  /*3d10*/  USEL UR6, URZ, 0x1, UP1 ;  /* 0x00000001ff067887 */ /* 0x000fe40008800000 */
[----:B------:R-:W-:Y:S02]  /*3d20*/  USEL UR23, UR4, URZ, UP1 ;  /* 0x000000ff04177287 */ /* 0x000fe40008800000 */
[----:B------:R-:W-:Y:S02]  /*3d30*/  UIADD3 UR24, UPT, UPT, UR24, -0x1, URZ ;  /* 0xffffffff18187890 */ /* 0x000fe4000fffe0ff */
[----:B------:R-:W-:Y:S01]  /*3d40*/  @UP0 ULEA UR4, UR23, UR26, 0x3 ;  /* 0x0000001a17040291 */ /* 0x000fe2000f8e18ff */
[----:B------:R-:W-:Y:S01]  /*3d50*/  LOP3.LUT R2, R2, UR6, RZ, 0x3c, !PT ;  /* 0x0000000602027c12 */ /* 0x000fe2000f8e3cff */
[----:B------:R-:W-:Y:S02]  /*3d60*/  ULEA UR6, UR10, UR30, 0x9 ;  /* 0x0000001e0a067291 */ /* 0x000fe4000f8e48ff */
[----:B------:R-:W-:Y:S01]  /*3d70*/  UISETP.NE.AND UP0, UPT, UR22, UR27, UPT ;  /* 0x0000001b1600728c */ /* 0x000fe2000bf05270 */
[----:B-1----:R-:W-:Y:S01]  /*3d80*/  @P0 SHF.L.U32 R0, R2, 0x1f, RZ ;  /* 0x0000001f02000819 */ /* 0x002fe200000006ff */
[----:B------:R-:W-:Y:S02]  /*3d90*/  UIADD3 UR20, UPT, UPT, UR6, 0x2, URZ ;  /* 0x0000000206147890 */ /* 0x000fe4000fffe0ff */
[----:B------:R-:W-:Y:S01]  /*3da0*/  UIADD3 UR16, UPT, UPT, UR6, 0x4, URZ ;  /* 0x0000000406107890 */ /* 0x000fe2000fffe0ff */
[----:B------:R2:W3:Y:S01]  /*3db0*/  @P0 SYNCS.PHASECHK.TRANS64.TRYWAIT P2, [UR4], R0 ;  /* 0x00000000ff0005a7 */ /* 0x0004e20008041104 */
[----:B------:R-:W-:Y:S02]  /*3dc0*/  ULEA UR4, UR10, UR29, 0xa ;  /* 0x0000001d0a047291 */ /* 0x000fe4000f8e50ff */
[----:B------:R-:W-:Y:S02]  /*3dd0*/  UIADD3 UR12, UPT, UPT, UR6, 0x6, URZ ;  /* 0x00000006060c7890 */ /* 0x000fe4000fffe0ff */
[----:B------:R-:W-:Y:S02]  /*3de0*/  UIADD3 UR18, UPT, UPT, UR4, 0x2, URZ ;  /* 0x0000000204127890 */ /* 0x000fe4000fffe0ff */
[----:B------:R-:W-:Y:S02]  /*3df0*/  UIADD3 UR14, UPT, UPT, UR4, 0x4, URZ ;  /* 0x00000004040e7890 */ /* 0x000fe4000fffe0ff */
[----:B------:R-:W-:Y:S01]  /*3e00*/  UIADD3 UR8, UPT, UPT, UR4, 0x6, URZ ;  /* 0x0000000604087890 */ /* 0x000fe2000fffe0ff */
[----:B------:R-:W-:Y:S01]  /*3e10*/  UMOV UR7, 0x40004040 ;  /* 0x4000404000077882 */ /* 0x000fe20000000000 */
[----:B------:R-:W-:Y:S01]  /*3e20*/  UMOV UR5, 0x40004040 ;  /* 0x4000404000057882 */ /* 0x000fe20000000000 */
[----:B------:R-:W-:Y:S01]  /*3e30*/  UMOV UR21, 0x40004040 ;  /* 0x4000404000157882 */ /* 0x000fe20000000000 */
[----:B------:R2:W-:Y:S01]  /*3e40*/  UTCQMMA.2CTA gdesc[UR4], gdesc[UR6], tmem[UR11], tmem[UR40], idesc[UR41], UP2 ;  /* 0x00ff2806040075ea */ /* 0x0005e2000920030b */
[----:B------:R-:W-:Y:S01]  /*3e50*/  UPLOP3.LUT UP2, UPT, UPT, UPT, UPT, 0x80, 0x8 ;  /* 0x000000000008789c */ /* 0x000fe20003f4f070 */
[----:B------:R-:W-:Y:S01]  /*3e60*/  UMOV UR19, 0x40004040 ;  /* 0x4000404000137882 */ /* 0x000fe20000000000 */
[----:B------:R-:W-:Y:S01]  /*3e70*/  UMOV UR17, 0x40004040 ;  /* 0x4000404000117882 */ /* 0x000fe20000000000 */
[----:B------:R2:W-:Y:S01]  /*3e80*/  UTCQMMA.2CTA gdesc[UR18], gdesc[UR20], tmem[UR11], tmem[UR38], idesc[UR39], UPT ;  /* 0x00ff2614120075ea */ /* 0x0005e2000ba0030b */
[----:B------:R-:W-:Y:S01]  /*3e90*/  UMOV UR15, 0x40004040 ;  /* 0x40004040000f7882 */ /* 0x000fe20000000000 */
[----:B------:R-:W-:Y:S01]  /*3ea0*/  UMOV UR13, 0x40004040 ;  /* 0x40004040000d7882 */ /* 0x000fe20000000000 */
[----:B------:R-:W-:Y:S01]  /*3eb0*/  UMOV UR9, 0x40004040 ;  /* 0x4000404000097882 */ /* 0x000fe20000000000 */
[----:B------:R2:W-:Y:S01]  /*3ec0*/  UTCQMMA.2CTA gdesc[UR14], gdesc[UR16], tmem[UR11], tmem[UR36], idesc[UR37], UPT ;  /* 0x00ff24100e0075ea */ /* 0x0005e2000ba0030b */
[----:B------:R2:W-:Y:S01]  /*3ed0*/  UTCQMMA.2CTA gdesc[UR8], gdesc[UR12], tmem[UR11], tmem[UR34], idesc[UR35], UPT ;  /* 0x00ff220c080075ea */ /* 0x0005e2000ba0030b */
[----:B------:R2:W-:Y:S01]  /*3ee0*/  UTCBAR.2CTA.MULTICAST [UR25], URZ, UR28 ;  /* 0x000000ff190073e9 */ /* 0x0005e2000820081c */
[----:B------:R-:W-:Y:S01]  /*3ef0*/  UMOV UR10, UR23 ;  /* 0x00000017000a7c82 */ /* 0x000fe20008000000 */
[----:B------:R-:W-:Y:S05]  /*3f00*/  BRA.U UP0, `(.L_x_77) ;  /* 0xfffffffd00507547 */ /* 0x000fea000b83ffff */
.L_x_74:
[----:B--2---:R-:W-:Y:S01]  /*3f10*/  UIADD3 UR4, UPT, UPT, UR31, 0xd0, URZ ;  /* 0x000000d01f047890 */ /* 0x004fe2000fffe0ff */
[----:B------:R-:W-:-:S08]  /*3f20*/  UMOV UR22, UR27 ;  /* 0x0000001b00167c82 */ /* 0x000fd00008000000 */
[----:B------:R2:W-:Y:S01]  /*3f30*/  UTCBAR.2CTA.MULTICAST [UR4], URZ, UR42 ;  /* 0x000000ff040073e9 */ /* 0x0005e2000820082a */
[----:B------:R-:W-:Y:S02]  /*3f40*/  NOP ;  /* 0x0000000000007918 */ /* 0x000fe40000000000 */
.L_x_72:
[----:B--2---:R-:W-:Y:S01]  /*3f50*/  UIADD3 UR4, UPT, UPT, UR32, 0x1, URZ ;  /* 0x0000000120047890 */ /* 0x004fe2000fffe0ff */
[----:B------:R-:W-:-:S03]  /*3f60*/  ISETP.NE.AND P0, PT, R8, 0x2, PT ;  /* 0x000000020800780c */ /* 0x000fc60003f05270 */
[----:B------:R-:W-:Y:S01]  /*3f70*/  UISETP.NE.AND UP0, UPT, UR4, 0x4, UPT ;  /* 0x000000040400788c */ /* 0x000fe2000bf05270 */
[----:B-1----:R-:W-:Y:S02]  /*3f80*/  SEL R0, RZ, 0x1, P0 ;  /* 0x00000001ff007807 */ /* 0x002fe40000000000 */
[----:B------:R-:W-:Y:S01]  /*3f90*/  SEL R8, R8, RZ, P0 ;  /* 0x000000ff08087207 */ /* 0x000fe20000000000 */
[----:B------:R-:W-:Y:S01]  /*3fa0*/  USEL UR5, URZ, 0x1, UP0 ;  /* 0x00000001ff057887 */ /* 0x000fe20008000000 */
[----:B------:R-:W-:Y:S01]  /*3fb0*/  LOP3.LUT R3, R3, R0, RZ, 0x3c, !PT ;  /* 0x0000000003037212 */ /* 0x000fe200078e3cff */
[----:B------:R-:W-:-:S04]  /*3fc0*/  USEL UR32, UR4, URZ, UP0 ;  /* 0x000000ff04207287 */ /* 0x000fc80008000000 */
[----:B------:R-:W-:Y:S01]  /*3fd0*/  LOP3.LUT R9, R9, UR5, RZ, 0x3c, !PT ;  /* 0x0000000509097c12 */ /* 0x000fe2000f8e3cff */
[----:B------:R-:W-:Y:S07]  /*3fe0*/  @P1 BRA `(.L_x_78) ;  /* 0xfffffff800881947 */ /* 0x000fee000383ffff */
[----:B------:R-:W1:Y:S01]  /*3ff0*/  S2UR UR8, SR_CgaCtaId ;  /* 0x00000000000879c3 */ /* 0x000e620000008800 */
[----:B------:R-:W-:Y:S01]  /*4000*/  ELECT P0, URZ, PT ;  /* 0x0000000000ff782f */ /* 0x000fe20003800000 */
[----:B------:R-:W-:Y:S01]  /*4010*/  HFMA2 R0, -RZ, RZ, 0, 5.9604644775390625e-08 ;  /* 0x00000001ff007431 */ /* 0x000fe200000001ff */
[----:B------:R-:W-:-:S05]  /*4020*/  UMOV UR4, 0x40 ;  /* 0x0000004000047882 */ /* 0x000fca0000000000 */
[----:B------:R-:W-:Y:S01]  /*4030*/  UVIRTCOUNT.DEALLOC.SMPOOL 0x80 ;  /* 0x000000800000784c */ /* 0x000fe20000000000 */
[----:B------:R-:W-:Y:S02]  /*4040*/  UISETP.NE.AND UP1, UPT, UR46, URZ, UPT ;  /* 0x000000ff2e00728c */ /* 0x000fe4000bf25270 */
[----:B-1----:R-:W-:-:S09]  /*4050*/  ULEA UR8, UR8, UR4, 0x18 ;  /* 0x0000000408087291 */ /* 0x002fd2000f8ec0ff */
[----:B------:R1:W-:Y:S01]  /*4060*/  @P0 STS.U8 [UR8+0x1c], R0 ;  /* 0x00001c00ff000988 */ /* 0x0003e20008000008 */
[----:B------:R-:W-:Y:S05]  /*4070*/  BRA.U UP1, `(.L_x_79) ;  /* 0x0000000101a07547 */ /* 0x000fea000b800000 */
[----:B------:R-:W-:Y:S01]  /*4080*/  UIADD3 UR7, UPT, UPT, UR26, 0xf0, URZ ;  /* 0x000000f01a077890 */ /* 0x000fe2000fffe0ff */
[----:B------:R-:W-:-:S03]  /*4090*/  SHF.L.U32 R3, R9, 0x1f, RZ ;  /* 0x0000001f09037819 */ /* 0x000fc600000006ff */
[----:B------:R-:W-:-:S09]  /*40a0*/  ULEA UR4, UR32, UR7, 0x3 ;  /* 0x0000000720047291 */ /* 0x000fd2000f8e18ff */
[----:B------:R-:W2:Y:S02]  /*40b0*/  SYNCS.PHASECHK.TRANS64.TRYWAIT P0, [UR4], R3 ;  /* 0x00000003ff0075a7 */ /* 0x000ea40008001104 */
[----:B--2---:R-:W-:Y:S05]  /*40c0*/  @!P0 BRA `(.L_x_80) ;  /* 0x0000005800288947 */ /* 0x004fea0003800000 */
.L_x_159:
        /* <DEDUP_REMOVED lines=9> */
.L_x_161:
        /* <DEDUP_REMOVED lines=9> */
.L_x_163:
[----:B------:R-:W-:-:S04]  /*41f0*/  UIADD3 UR4, UPT, UPT, UR4, 0x1, URZ ;  /* 0x0000000104047890 */ /* 0x000fc8000fffe0ff */
[----:B------:R-:W-:-:S04]  /*4200*/  UISETP.NE.AND UP0, UPT, UR4, 0x4, UPT ;  /* 0x000000040400788c */ /* 0x000fc8000bf05270 */
[----:B------:R-:W-:Y:S02]  /*4210*/  USEL UR5, URZ, 0x1, UP0 ;  /* 0x00000001ff057887 */ /* 0x000fe40008000000 */
[----:B------:R-:W-:-:S04]  /*4220*/  USEL UR4, UR4, URZ, UP0 ;  /* 0x000000ff04047287 */ /* 0x000fc80008000000 */
[----:B------:R-:W-:Y:S01]  /*4230*/  ULEA UR4, UR4, UR7, 0x3 ;  /* 0x0000000704047291 */ /* 0x000fe2000f8e18ff */
[----:B-1----:R-:W-:-:S04]  /*4240*/  LOP3.LUT R3, R2, UR5, RZ, 0x3c, !PT ;  /* 0x0000000502037c12 */ /* 0x002fc8000f8e3cff */
[----:B------:R-:W-:Y:S01]  /*4250*/  SHF.L.U32 R3, R3, 0x1f, RZ ;  /* 0x0000001f03037819 */ /* 0x000fe200000006ff */
[----:B------:R-:W-:-:S04]  /*4260*/  IMAD.U32 R0, RZ, RZ, UR4 ;  /* 0x00000004ff007e24 */ /* 0x000fc8000f8e00ff */
[----:B------:R1:W2:Y:S03]  /*4270*/  SYNCS.PHASECHK.TRANS64.TRYWAIT P0, [R0+URZ], R3 ;  /* 0x00000003000075a7 */ /* 0x0002a600080011ff */
[----:B--2---:R-:W-:Y:S05]  /*4280*/  @!P0 NANOSLEEP.SYNCS 0x989680 ;  /* 0x009896800000895d */ /* 0x004fea0003900000 */
[----:B------:R-:W2:Y:S02]  /*4290*/  @!P0 SYNCS.PHASECHK.TRANS64 P0, [R0+URZ], R3 ;  /* 0x00000003000085a7 */ /* 0x000ea400080010ff */
[----:B--2---:R-:W-:Y:S05]  /*42a0*/  @P0 BRA `(.L_x_83) ;  /* 0x0000000000200947 */ /* 0x004fea0003800000 */
.L_x_84:
[----:B--2---:R2:W4:Y:S02]  /*42b0*/  SYNCS.PHASECHK.TRANS64.TRYWAIT P0, [R0+URZ], R3 ;  /* 0x00000003000075a7 */ /* 0x00452400080011ff */
[----:B----4-:R-:W-:Y:S05]  /*42c0*/  @!P0 NANOSLEEP.SYNCS 0x989680 ;  /* 0x009896800000895d */ /* 0x010fea0003900000 */
[----:B------:R-:W4:Y:S02]  /*42d0*/  @!P0 SYNCS.PHASECHK.TRANS64 P0, [R0+URZ], R3 ;  /* 0x00000003000085a7 */ /* 0x000f2400080010ff */
[----:B----4-:R-:W-:Y:S05]  /*42e0*/  @!P0 BRA `(.L_x_84) ;  /* 0xfffffffc00f08947 */ /* 0x010fea000383ffff */
[----:B------:R-:W-:Y:S05]  /*42f0*/  BRA `(.L_x_83) ;  /* 0x00000000000c7947 */ /* 0x000fea0003800000 */
.L_x_79:
[----:B------:R-:W-:-:S04]  /*4300*/  UIADD3 UR4, UPT, UPT, UR26, 0x130, URZ ;  /* 0x000001301a047890 */ /* 0x000fc8000fffe0ff */
[----:B------:R-:W-:-:S09]  /*4310*/  UPRMT UR4, UR45, 0x654, UR4 ;  /* 0x000006542d047896 */ /* 0x000fd20008000004 */
[----:B------:R-:W-:Y:S03]  /*4320*/  SYNCS.ARRIVE.TRANS64.RED.A1T0 RZ, [UR4], RZ ;  /* 0x000000ffffff79a7 */ /* 0x000fe60008100404 */
.L_x_83:
[----:B-12---:R-:W-:Y:S01]  /*4330*/  SHF.L.U32 R3, RZ, 0x1f, RZ ;  /* 0x0000001fff037819 */ /* 0x006fe200000006ff */
[----:B------:R-:W-:Y:S01]  /*4340*/  UIADD3 UR4, UPT, UPT, UR26, 0x130, URZ ;  /* 0x000001301a047890 */ /* 0x000fe2000fffe0ff */
[----:B------:R-:W-:Y:S02]  /*4350*/  PLOP3.LUT P0, PT, PT, PT, UP1, 0x80, 0x8 ;  /* 0x000000000008781c */ /* 0x000fe40003f0f018 */
[----:B------:R-:W1:Y:S02]  /*4360*/  SYNCS.PHASECHK.TRANS64.TRYWAIT P1, [UR26+0x130], R3 ;  /* 0x00013003ff0075a7 */ /* 0x000e64000802111a */
[----:B-1----:R-:W-:Y:S09]  /*4370*/  @!P1 BRA `(.L_x_85) ;  /* 0x0000005400c49947 */ /* 0x002ff20003800000 */
.L_x_165:
[----:B------:R-:W-:Y:S01]  /*4380*/  @!UP1 UPRMT UR4, UR45, 0x654, UR4 ;  /* 0x000006542d049896 */ /* 0x000fe20008000004 */
[----:B------:R-:W-:Y:S01]  /*4390*/  UMOV UR5, 0xffff ;  /* 0x0000ffff00057882 */ /* 0x000fe20000000000 */
[----:B------:R-:W-:-:S07]  /*43a0*/  UMOV UR6, 0x1 ;  /* 0x0000000100067882 */ /* 0x000fce0000000000 */
[----:B------:R-:W-:Y:S01]  /*43b0*/  @!P0 SYNCS.ARRIVE.TRANS64.RED.A1T0 RZ, [UR4], RZ ;  /* 0x000000ffffff89a7 */ /* 0x000fe20008100404 */
[----:B------:R-:W-:Y:S01]  /*43c0*/  NOP ;  /* 0x0000000000007918 */ /* 0x000fe20000000000 */
[----:B-1----:R-:W1:Y:S01]  /*43d0*/  LDS R0, [UR8+0x14] ;  /* 0x00001408ff007984 */ /* 0x002e620008000800 */
[----:B------:R-:W-:-:S04]  /*43e0*/  ULOP3.LUT UR4, UR44, 0xffff, URZ, 0xc0, !UPT ;  /* 0x0000ffff2c047892 */ /* 0x000fc8000f8ec0ff */
[----:B------:R-:W-:-:S04]  /*43f0*/  USHF.R.U32.HI UR4, URZ, 0x5, UR4 ;  /* 0x00000005ff047899 */ /* 0x000fc80008011604 */
[----:B------:R-:W-:Y:S02]  /*4400*/  USHF.L.U32 UR5, UR5, UR4, URZ ;  /* 0x0000000405057299 */ /* 0x000fe400080006ff */
[----:B------:R-:W-:-:S04]  /*4410*/  USHF.L.U32 UR4, UR6, UR4, URZ ;  /* 0x0000000406047299 */ /* 0x000fc800080006ff */
[----:B-1----:R-:W-:-:S04]  /*4420*/  LOP3.LUT R0, R0, UR5, RZ, 0xc0, !PT ;  /* 0x0000000500007c12 */ /* 0x002fc8000f8ec0ff */
[----:B------:R-:W-:-:S13]  /*4430*/  ISETP.NE.AND P0, PT, R0, UR5, PT ;  /* 0x0000000500007c0c */ /* 0x000fda000bf05270 */
[----:B------:R-:W-:Y:S05]  /*4440*/  @P0 BRA `(.L_x_86) ;  /* 0x0000000000580947 */ /* 0x000fea0003800000 */
[----:B------:R-:W1:Y:S02]  /*4450*/  LDS R0, [UR8+0x18] ;  /* 0x00001808ff007984 */ /* 0x000e640008000800 */
[----:B-1----:R-:W-:-:S04]  /*4460*/  LOP3.LUT R0, R0, UR4, RZ, 0xc0, !PT ;  /* 0x0000000400007c12 */ /* 0x002fc8000f8ec0ff */
[----:B------:R-:W-:-:S13]  /*4470*/  ISETP.NE.AND P0, PT, R0, UR4, PT ;  /* 0x0000000400007c0c */ /* 0x000fda000bf05270 */
[----:B------:R-:W-:Y:S05]  /*4480*/  @P0 BRA `(.L_x_87) ;  /* 0x00000000003c0947 */ /* 0x000fea0003800000 */
[----:B------:R-:W1:Y:S01]  /*4490*/  S2R R2, SR_LANEID ;  /* 0x0000000000027919 */ /* 0x000e620000000000 */
[----:B------:R-:W-:Y:S01]  /*44a0*/  ULOP3.LUT UR5, URZ, UR5, URZ, 0x33, !UPT ;  /* 0x00000005ff057292 */ /* 0x000fe2000f8e33ff */
[----:B------:R-:W-:Y:S01]  /*44b0*/  LOP3.LUT R4, RZ, UR4, RZ, 0x33, !PT ;  /* 0x00000004ff047c12 */ /* 0x000fe2000f8e33ff */
[----:B------:R-:W-:Y:S02]  /*44c0*/  VOTEU.ANY UR4, UPT, PT ;  /* 0x0000000000047886 */ /* 0x000fe400038e0100 */
[----:B------:R-:W-:Y:S01]  /*44d0*/  UFLO.U32 UR4, UR4 ;  /* 0x00000004000472bd */ /* 0x000fe200080e0000 */
[----:B------:R-:W2:Y:S01]  /*44e0*/  REDUX UR6, R4 ;  /* 0x00000000040673c4 */ /* 0x000ea20000000000 */
[----:B------:R-:W-:-:S06]  /*44f0*/  IMAD.U32 R0, RZ, RZ, UR5 ;  /* 0x00000005ff007e24 */ /* 0x000fcc000f8e00ff */
[----:B------:R4:W-:Y:S01]  /*4500*/  UTCATOMSWS.AND URZ, UR5 ;  /* 0x0000000500ff79e3 */ /* 0x0009e20008000000 */
[----:B------:R-:W3:Y:S01]  /*4510*/  REDUX UR7, R0 ;  /* 0x00000000000773c4 */ /* 0x000ee20000000000 */
[----:B-1----:R-:W-:Y:S01]  /*4520*/  ISETP.EQ.U32.AND P0, PT, R2, UR4, PT ;  /* 0x0000000402007c0c */ /* 0x002fe2000bf02070 */
[----:B--2---:R-:W-:Y:S01]  /*4530*/  IMAD.U32 R2, RZ, RZ, UR6 ;  /* 0x00000006ff027e24 */ /* 0x004fe2000f8e00ff */
[----:B---3--:R-:W-:-:S11]  /*4540*/  MOV R3, UR7 ;  /* 0x0000000700037c02 */ /* 0x008fd60008000f00 */
[----:B------:R4:W-:Y:S04]  /*4550*/  @P0 ATOMS.AND RZ, [UR8+0x14], R3 ;  /* 0x00001403ffff098c */ /* 0x0009e8000a800008 */
[----:B------:R4:W-:Y:S01]  /*4560*/  @P0 ATOMS.AND RZ, [UR8+0x18], R2 ;  /* 0x00001802ffff098c */ /* 0x0009e2000a800008 */
[----:B------:R-:W-:Y:S05]  /*4570*/  BRA `(.L_x_88) ;  /* 0x0000000000147947 */ /* 0x000fea0003800000 */
.L_x_87:
[----:B------:R-:W-:Y:S02]  /*4580*/  MOV R2, 0x45a0 ;  /* 0x000045a000027802 */ /* 0x000fe40000000f00 */
[----:B---3-5:R-:W-:Y:S05]  /*4590*/  CALL.REL.NOINC `($__internal_0_$__cuda_sm10x_tcgen05_guardrail_trap_col_being_dealloced_not_returned_by_alloc) ;  /* 0x0000005800187944 */ /* 0x028fea0003c00000 */
[----:B------:R-:W-:Y:S05]  /*45a0*/  BRA `(.L_x_88) ;  /* 0x0000000000087947 */ /* 0x000fea0003800000 */
.L_x_86:
[----:B------:R-:W-:Y:S02]  /*45b0*/  MOV R2, 0x45d0 ;  /* 0x000045d000027802 */ /* 0x000fe40000000f00 */
[----:B---3-5:R-:W-:Y:S05]  /*45c0*/  CALL.REL.NOINC `($__internal_2_$__cuda_sm10x_tcgen05_guardrail_trap_unallocated_columns_being_dealloced) ;  /* 0x0000005800247944 */ /* 0x028fea0003c00000 */
.L_x_88:
[----:B------:R-:W-:Y:S01]  /*45d0*/  NOP ;  /* 0x0000000000007918 */ /* 0x000fe20000000000 */
[----:B----4-:R-:W-:Y:S05]  /*45e0*/  EXIT ;  /* 0x000000000000794d */ /* 0x010fea0003800000 */
.L_x_59:
[----:B------:R-:W-:-:S09]  /*45f0*/  UISETP.NE.OR UP0, UPT, UR21, 0x3, !UP4 ;  /* 0x000000031500788c */ /* 0x000fd2000e705670 */
[----:B------:R-:W-:Y:S05]  /*4600*/  BRA.U UP0, `(.L_x_89) ;  /* 0x0000000d00a47547 */ /* 0x000fea000b800000 */
[----:B------:R-:W2:Y:S01]  /*4610*/  LDCU.64 UR4, c[0x0][0x888] ;  /* 0x00011100ff0477ac */ /* 0x000ea20008000a00 */
[----:B------:R-:W3:Y:S01]  /*4620*/  LDC.64 R12, c[0x0][0x348] ;  /* 0x0000d200ff0c7b82 */ /* 0x000ee20000000a00 */
[----:B------:R-:W-:Y:S02]  /*4630*/  HFMA2 R9, -RZ, RZ, 0, 0 ;  /* 0x00000000ff097431 */ /* 0x000fe400000001ff */
[----:B------:R-:W-:Y:S01]  /*4640*/  IMAD.MOV.U32 R11, RZ, RZ, 0x1 ;  /* 0x00000001ff0b7424 */ /* 0x000fe200078e00ff */
[----:B------:R-:W4:Y:S01]  /*4650*/  LDCU UR30, c[0x0][0x370] ;  /* 0x00006e00ff1e77ac */ /* 0x000f220008000800 */
[----:B------:R-:W-:Y:S01]  /*4660*/  IMAD.MOV.U32 R10, RZ, RZ, RZ ;  /* 0x000000ffff0a7224 */ /* 0x000fe200078e00ff */
[----:B------:R-:W-:Y:S01]  /*4670*/  MOV R3, 0x2000 ;  /* 0x0000200000037802 */ /* 0x000fe20000000f00 */
[----:B------:R-:W4:Y:S01]  /*4680*/  LDCU.128 UR44, c[0x0][0xb10] ;  /* 0x00016200ff2c77ac */ /* 0x000f220008000c00 */
[----:B------:R-:W1:Y:S01]  /*4690*/  LDCU UR27, c[0x0][0x374] ;  /* 0x00006e80ff1b77ac */ /* 0x000e620008000800 */
[----:B------:R-:W1:Y:S01]  /*46a0*/  LDCU.64 UR28, c[0x0][0x890] ;  /* 0x00011200ff1c77ac */ /* 0x000e620008000a00 */
[----:B------:R-:W1:Y:S01]  /*46b0*/  LDCU UR15, c[0x0][0xb0c] ;  /* 0x00016180ff0f77ac */ /* 0x000e620008000800 */
[----:B--2---:R-:W-:Y:S01]  /*46c0*/  UISETP.NE.U32.AND UP0, UPT, UR4, URZ, UPT ;  /* 0x000000ff0400728c */ /* 0x004fe2000bf05070 */
[----:B------:R-:W2:Y:S01]  /*46d0*/  LDCU UR38, c[0x0][0xb20] ;  /* 0x00016400ff2677ac */ /* 0x000ea20008000800 */
[----:B------:R-:W2:Y:S01]  /*46e0*/  LDCU UR4, c[0x0][0xb30] ;  /* 0x00016600ff0477ac */ /* 0x000ea20008000800 */
[----:B------:R-:W-:Y:S01]  /*46f0*/  UMOV UR21, 0x400 ;  /* 0x0000040000157882 */ /* 0x000fe20000000000 */
[----:B----4-:R-:W-:-:S02]  /*4700*/  UIMAD.WIDE.U32 UR6, UR30, UR44, URZ ;  /* 0x0000002c1e0672a5 */ /* 0x010fc4000f8e00ff */
[----:B-1----:R-:W-:Y:S02]  /*4710*/  UIMAD.WIDE.U32 UR8, UR27, UR47, URZ ;  /* 0x0000002f1b0872a5 */ /* 0x002fe4000f8e00ff */
[----:B------:R-:W-:Y:S02]  /*4720*/  ULEA UR21, UR48, UR21, 0x18 ;  /* 0x0000001530157291 */ /* 0x000fe4000f8ec0ff */
[----:B------:R-:W-:Y:S02]  /*4730*/  UISETP.NE.U32.AND UP6, UPT, UR28, URZ, UPT ;  /* 0x000000ff1c00728c */ /* 0x000fe4000bfc5070 */
[----:B------:R-:W-:Y:S02]  /*4740*/  UIADD3 UR31, UPT, UPT, UR21, 0x88, URZ ;  /* 0x00000088151f7890 */ /* 0x000fe4000fffe0ff */
[----:B------:R-:W-:Y:S02]  /*4750*/  UIADD3 UR17, UPT, UPT, UR21, 0x80, URZ ;  /* 0x0000008015117890 */ /* 0x000fe4000fffe0ff */
[----:B------:R-:W-:-:S02]  /*4760*/  UISETP.NE.AND.EX UP5, UPT, UR5, URZ, UPT, UP0 ;  /* 0x000000ff0500728c */ /* 0x000fc4000bfa5300 */
[----:B------:R-:W-:Y:S01]  /*4770*/  UISETP.NE.AND UP0, UPT, UR42, 0x1, UPT ;  /* 0x000000012a00788c */ /* 0x000fe2000bf05270 */
[----:B------:R-:W-:Y:S01]  /*4780*/  UMOV UR35, UR7 ;  /* 0x0000000700237c82 */ /* 0x000fe20008000000 */
[----:B------:R-:W-:Y:S01]  /*4790*/  UMOV UR34, UR9 ;  /* 0x0000000900227c82 */ /* 0x000fe20008000000 */
[----:B------:R-:W-:Y:S02]  /*47a0*/  UISETP.NE.AND UP0, UPT, UR15, 0x1, UPT ;  /* 0x000000010f00788c */ /* 0x000fe4000bf05270 */
[----:B------:R-:W-:Y:S02]  /*47b0*/  UPLOP3.LUT UP4, UPT, UPT, UPT, UPT, 0x40, 0x4 ;  /* 0x000000000004789c */ /* 0x000fe40003f8e870 */
[----:B------:R-:W-:Y:S01]  /*47c0*/  UISETP.GE.AND UP2, UPT, UR42, 0x1, UPT ;  /* 0x000000012a00788c */ /* 0x000fe2000bf46270 */
[----:B------:R-:W1:Y:S01]  /*47d0*/  LDCU.64 UR22, c[0x0][0xb28] ;  /* 0x00016500ff1677ac */ /* 0x000e620008000a00 */
[----:B------:R-:W-:Y:S02]  /*47e0*/  UISETP.NE.AND.EX UP6, UPT, UR29, URZ, UPT, UP6 ;  /* 0x000000ff1d00728c */ /* 0x000fe4000bfc5360 */
[----:B------:R-:W-:-:S02]  /*47f0*/  UPRMT UR31, UR48, 0x654, UR31 ;  /* 0x00000654301f7896 */ /* 0x000fc4000800001f */
[----:B------:R-:W-:Y:S02]  /*4800*/  UPRMT UR33, UR48, 0x654, UR17 ;  /* 0x0000065430217896 */ /* 0x000fe40008000011 */
[----:B------:R-:W-:Y:S02]  /*4810*/  USHF.R.U32.HI UR35, URZ, UR45, UR35 ;  /* 0x0000002dff237299 */ /* 0x000fe40008011623 */
[----:B--2---:R-:W-:Y:S02]  /*4820*/  USHF.R.U32.HI UR34, URZ, UR38, UR34 ;  /* 0x00000026ff227299 */ /* 0x004fe40008011622 */
[----:B------:R-:W-:Y:S02]  /*4830*/  UISETP.NE.AND UP0, UPT, UR46, 0x1, UPT ;  /* 0x000000012e00788c */ /* 0x000fe4000bf05270 */
[----:B---3--:R-:W-:-:S11]  /*4840*/  UISETP.NE.AND UP3, UPT, UR4, 0x1, UPT ;  /* 0x000000010400788c */ /* 0x008fd6000bf65270 */
.L_x_98:
[C---:B------:R-:W-:Y:S02]  /*4850*/  LEA R8, R10.reuse, UR21, 0x3 ;  /* 0x000000150a087c11 */ /* 0x040fe4000f8e18ff */
[----:B------:R-:W-:Y:S02]  /*4860*/  SHF.L.U32 R5, R9, 0x1f, RZ ;  /* 0x0000001f09057819 */ /* 0x000fe400000006ff */
[----:B------:R-:W-:Y:S02]  /*4870*/  LEA R6, R10, UR21, 0x4 ;  /* 0x000000150a067c11 */ /* 0x000fe4000f8e20ff */
[----:B--2---:R-:W2:Y:S02]  /*4880*/  SYNCS.PHASECHK.TRANS64.TRYWAIT P0, [R8+URZ+0xb0], R5 ;  /* 0x0000b005080075a7 */ /* 0x004ea400080011ff */
[----:B--2---:R-:W-:Y:S05]  /*4890*/  @!P0 BRA `(.L_x_90) ;  /* 0x0000005000948947 */ /* 0x004fea0003800000 */
.L_x_166:
[----:B--2---:R-:W2:Y:S01]  /*48a0*/  LDS.128 R4, [R6+0x140] ;  /* 0x0001400006047984 */ /* 0x004ea20000000c00 */
[----:B------:R-:W-:Y:S01]  /*48b0*/  UISETP.GE.AND UP0, UPT, UR42, 0x1, UPT ;  /* 0x000000012a00788c */ /* 0x000fe2000bf06270 */
[----:B------:R-:W-:Y:S01]  /*48c0*/  @!PT LDS RZ, [RZ] ;  /* 0x00000000fffff984 */ /* 0x000fe20000000800 */
[----:B------:R-:W-:Y:S01]  /*48d0*/  @!PT LDS RZ, [RZ] ;  /* 0x00000000fffff984 */ /* 0x000fe20000000800 */
[----:B------:R-:W-:Y:S01]  /*48e0*/  @!PT LDS RZ, [RZ] ;  /* 0x00000000fffff984 */ /* 0x000fe20000000800 */
[----:B------:R-:W-:Y:S01]  /*48f0*/  @!PT LDS RZ, [RZ] ;  /* 0x00000000fffff984 */ /* 0x000fe20000000800 */
[----:B------:R3:W-:Y:S06]  /*4900*/  MEMBAR.ALL.CTA ;  /* 0x0000000000007992 */ /* 0x0007ec0000008000 */
[----:B---3--:R-:W3:Y:S01]  /*4910*/  FENCE.VIEW.ASYNC.S ;  /* 0x00000000000073c6 */ /* 0x008ee20000000000 */
[----:B--2---:R-:W-:Y:S11]  /*4920*/  LOP3.LUT P0, RZ, R6, 0x1, RZ, 0xc0, !PT ;  /* 0x0000000106ff7812 */ /* 0x004ff6000780c0ff */
[----:B------:R-:W-:Y:S02]  /*4930*/  @!UPT UIADD3 URZ, UPT, UPT, URZ, URZ, URZ ;  /* 0x000000fffffff290 */ /* 0x000fe4000fffe0ff */
[----:B---3--:R-:W-:Y:S01]  /*4940*/  VOTEU.ANY UP2, P0 ;  /* 0x0000000000ff7886 */ /* 0x008fe20000040100 */
[----:B------:R-:W-:Y:S11]  /*4950*/  PLOP3.LUT P0, PT, PT, PT, UP2, 0x80, 0x8 ;  /* 0x000000000008781c */ /* 0x000ff60003f0f028 */
[----:B------:R-:W-:Y:S02]  /*4960*/  @!UPT UIADD3 URZ, UPT, UPT, URZ, URZ, URZ ;  /* 0x000000fffffff290 */ /* 0x000fe4000fffe0ff */
[----:B------:R-:W-:Y:S02]  /*4970*/  @P0 SHF.R.U32.HI R0, RZ, 0x10, R5 ;  /* 0x00000010ff000819 */ /* 0x000fe40000011605 */
[----:B------:R-:W-:Y:S02]  /*4980*/  @P0 MOV R2, R4 ;  /* 0x0000000400020202 */ /* 0x000fe40000000f00 */
[----:B------:R-:W-:Y:S01]  /*4990*/  @P0 R2UR UR4, R0 ;  /* 0x00000000000402ca */ /* 0x000fe200000e0000 */
[----:B------:R-:W-:Y:S01]  /*49a0*/  VIADD R0, R8, 0xc0 ;  /* 0x000000c008007836 */ /* 0x000fe20000000000 */
[----:B------:R-:W-:Y:S02]  /*49b0*/  @P0 LOP3.LUT R4, R5, 0xffff, RZ, 0xc0, !PT ;  /* 0x0000ffff05040812 */ /* 0x000fe400078ec0ff */
[----:B------:R-:W-:Y:S02]  /*49c0*/  @P0 R2UR UR6, R2 ;  /* 0x00000000020602ca */ /* 0x000fe400000e0000 */
[----:B------:R-:W-:Y:S02]  /*49d0*/  PRMT R0, RZ, 0x654, R0 ;  /* 0x00000654ff007816 */ /* 0x000fe40000000000 */
[----:B------:R-:W-:Y:S02]  /*49e0*/  @P0 R2UR UR5, R4 ;  /* 0x00000000040502ca */ /* 0x000fe400000e0000 */
[----:B------:R2:W-:Y:S03]  /*49f0*/  SYNCS.ARRIVE.TRANS64.RED.A1T0 RZ, [R0+URZ], RZ ;  /* 0x000000ff00ff79a7 */ /* 0x0005e600081004ff */
[----:B------:R-:W-:Y:S04]  /*4a00*/  @UP2 UMOV UR26, UR4 ;  /* 0x00000004001a2c82 */ /* 0x000fe80008000000 */
[----:B------:R-:W-:Y:S04]  /*4a10*/  @UP2 UMOV UR14, UR6 ;  /* 0x00000006000e2c82 */ /* 0x000fe80008000000 */
[----:B------:R-:W-:Y:S01]  /*4a20*/  @UP2 UMOV UR13, UR5 ;  /* 0x00000005000d2c82 */ /* 0x000fe20008000000 */
[----:B------:R-:W-:Y:S05]  /*4a30*/  BRA.U !UP0, `(.L_x_91) ;  /* 0x0000000108c07547 */ /* 0x000fea000b800000 */
[----:B------:R-:W-:Y:S02]  /*4a40*/  UIMAD.WIDE.U32 UR8, UR13, UR47, URZ ;  /* 0x0000002f0d0872a5 */ /* 0x000fe4000f8e00ff */
[----:B------:R-:W-:Y:S02]  /*4a50*/  UP2UR UR12, UPR, URZ, 0x4 ;  /* 0x00000004ff0c7883 */ /* 0x000fe40008000000 */
[----:B------:R-:W-:Y:S02]  /*4a60*/  UISETP.NE.AND UP2, UPT, UR46, 0x1, UPT ;  /* 0x000000012e00788c */ /* 0x000fe4000bf45270 */
[----:B------:R-:W-:Y:S02]  /*4a70*/  UIMAD.WIDE.U32 UR10, UR14, UR44, URZ ;  /* 0x0000002c0e0a72a5 */ /* 0x000fe4000f8e00ff */
[----:B------:R-:W-:Y:S02]  /*4a80*/  USEL UR4, UR27, UR34, !UP2 ;  /* 0x000000221b047287 */ /* 0x000fe4000d000000 */
[----:B------:R-:W-:Y:S02]  /*4a90*/  UISETP.NE.AND UP0, UPT, UR15, 0x1, UPT ;  /* 0x000000010f00788c */ /* 0x000fe4000bf05270 */
[----:B------:R-:W-:Y:S02]  /*4aa0*/  UP2UR UR16, UPR, URZ, 0x2 ;  /* 0x00000002ff107883 */ /* 0x000fe40008000000 */
[----:B------:R-:W-:Y:S02]  /*4ab0*/  UISETP.NE.AND UP1, UPT, UR42, 0x1, UPT ;  /* 0x000000012a00788c */ /* 0x000fe4000bf25270 */
[----:B-1----:R-:W-:Y:S02]  /*4ac0*/  UIMAD.WIDE.U32 UR18, UR4, UR22, URZ ;  /* 0x00000016041272a5 */ /* 0x002fe4000f8e00ff */
[----:B------:R-:W-:Y:S01]  /*4ad0*/  USEL UR7, UR30, UR35, !UP0 ;  /* 0x000000231e077287 */ /* 0x000fe2000c000000 */
[----:B------:R-:W-:Y:S02]  /*4ae0*/  UMOV UR5, UR9 ;  /* 0x0000000900057c82 */ /* 0x000fe40008000000 */
[----:B------:R-:W-:Y:S02]  /*4af0*/  USHF.R.U32.HI UR6, URZ, UR38, UR5 ;  /* 0x00000026ff067299 */ /* 0x000fe40008011605 */
[----:B------:R-:W-:Y:S02]  /*4b00*/  UIMAD.WIDE.U32 UR24, UR7, UR22, URZ ;  /* 0x00000016071872a5 */ /* 0x000fe4000f8e00ff */
[----:B------:R-:W-:Y:S02]  /*4b10*/  USEL UR6, UR13, UR6, !UP2 ;  /* 0x000000060d067287 */ /* 0x000fe4000d000000 */
[----:B------:R-:W-:Y:S01]  /*4b20*/  UISETP.NE.AND UP2, UPT, UR12, URZ, UPT ;  /* 0x000000ff0c00728c */ /* 0x000fe2000bf45270 */
[----:B------:R-:W-:Y:S01]  /*4b30*/  UMOV UR5, UR11 ;  /* 0x0000000b00057c82 */ /* 0x000fe20008000000 */
[----:B------:R-:W-:Y:S02]  /*4b40*/  UIMAD.WIDE.U32 UR10, UR6, UR22, URZ ;  /* 0x00000016060a72a5 */ /* 0x000fe4000f8e00ff */
[----:B------:R-:W-:Y:S03]  /*4b50*/  USHF.R.U32.HI UR8, URZ, UR45, UR5 ;  /* 0x0000002dff087299 */ /* 0x000fe60008011605 */
[----:B------:R-:W-:Y:S02]  /*4b60*/  UMOV UR5, UR19 ;  /* 0x0000001300057c82 */ /* 0x000fe40008000000 */
[----:B------:R-:W-:Y:S03]  /*4b70*/  @UP1 USHF.R.U32.HI UR4, URZ, UR23, UR5 ;  /* 0x00000017ff041299 */ /* 0x000fe60008011605 */
[----:B------:R-:W-:Y:S01]  /*4b80*/  UMOV UR5, UR25 ;  /* 0x0000001900057c82 */ /* 0x000fe20008000000 */
[----:B------:R-:W-:Y:S02]  /*4b90*/  UIMAD UR4, UR42, UR4, URZ ;  /* 0x000000042a0472a4 */ /* 0x000fe4000f8e02ff */
[----:B------:R-:W-:Y:S02]  /*4ba0*/  @UP1 USHF.R.U32.HI UR7, URZ, UR23, UR5 ;  /* 0x00000017ff071299 */ /* 0x000fe40008011605 */
[----:B------:R-:W-:Y:S02]  /*4bb0*/  USEL UR5, UR14, UR8, !UP0 ;  /* 0x000000080e057287 */ /* 0x000fe4000c000000 */
[----:B------:R-:W-:Y:S02]  /*4bc0*/  UIMAD UR8, UR42, UR7, URZ ;  /* 0x000000072a0872a4 */ /* 0x000fe4000f8e02ff */
[----:B------:R-:W-:Y:S03]  /*4bd0*/  UISETP.GE.AND UP0, UPT, UR6, UR4, UPT ;  /* 0x000000040600728c */ /* 0x000fe6000bf06270 */
[----:B------:R-:W-:Y:S01]  /*4be0*/  UMOV UR4, UR11 ;  /* 0x0000000b00047c82 */ /* 0x000fe20008000000 */
[----:B------:R-:W-:Y:S02]  /*4bf0*/  UISETP.GE.OR UP0, UPT, UR5, UR8, UP0 ;  /* 0x000000080500728c */ /* 0x000fe40008706670 */
[----:B------:R-:W-:Y:S02]  /*4c00*/  USHF.R.U32.HI UR4, URZ, UR23, UR4 ;  /* 0x00000017ff047299 */ /* 0x000fe40008011604 */
[----:B------:R-:W-:Y:S02]  /*4c10*/  UIMAD.WIDE.U32 UR8, UR5, UR22, URZ ;  /* 0x00000016050872a5 */ /* 0x000fe4000f8e00ff */
[----:B------:R-:W-:Y:S04]  /*4c20*/  USEL UR10, UR6, UR4, !UP1 ;  /* 0x00000004060a7287 */ /* 0x000fe8000c800000 */
[----:B------:R-:W-:Y:S01]  /*4c30*/  UIADD3 UR11, UPT, UPT, -UR10, URZ, URZ ;  /* 0x000000ff0a0b7290 */ /* 0x000fe2000fffe1ff */
[----:B------:R-:W-:Y:S02]  /*4c40*/  @!UP0 UMOV UR4, UR9 ;  /* 0x0000000900048c82 */ /* 0x000fe40008000000 */
[----:B------:R-:W-:Y:S02]  /*4c50*/  @!UP0 USHF.R.U32.HI UR4, URZ, UR23, UR4 ;  /* 0x00000017ff048299 */ /* 0x000fe40008011604 */
[----:B------:R-:W-:Y:S02]  /*4c60*/  UIMAD UR8, UR42, UR11, UR6 ;  /* 0x0000000b2a0872a4 */ /* 0x000fe4000f8e0206 */
[----:B------:R-:W-:Y:S02]  /*4c70*/  @!UP0 USEL UR4, UR5, UR4, !UP1 ;  /* 0x0000000405048287 */ /* 0x000fe4000c800000 */
[----:B------:R-:W-:Y:S02]  /*4c80*/  UISETP.NE.AND UP1, UPT, UR16, URZ, UPT ;  /* 0x000000ff1000728c */ /* 0x000fe4000bf25270 */
[----:B------:R-:W-:Y:S02]  /*4c90*/  @!UP0 UIMAD UR8, UR7, UR8, UR4 ;  /* 0x00000008070882a4 */ /* 0x000fe4000f8e0204 */
[----:B------:R-:W-:Y:S02]  /*4ca0*/  @!UP0 UIADD3 UR9, UPT, UPT, UR10, -UR4, URZ ;  /* 0x800000040a098290 */ /* 0x000fe4000fffe0ff */
[----:B------:R-:W-:Y:S02]  /*4cb0*/  UIADD3 UR4, UPT, UPT, -UR5, URZ, URZ ;  /* 0x000000ff05047290 */ /* 0x000fe4000fffe1ff */
[----:B------:R-:W-:Y:S02]  /*4cc0*/  UIADD3 UR7, UPT, UPT, -UR6, URZ, URZ ;  /* 0x000000ff06077290 */ /* 0x000fe4000fffe1ff */
[----:B------:R-:W-:Y:S02]  /*4cd0*/  @!UP0 UIMAD UR6, UR9, UR42, UR5 ;  /* 0x0000002a090682a4 */ /* 0x000fe4000f8e0205 */
[----:B------:R-:W-:Y:S02]  /*4ce0*/  UIMAD UR14, UR15, UR4, UR14 ;  /* 0x000000040f0e72a4 */ /* 0x000fe4000f8e020e */
[----:B------:R-:W-:Y:S01]  /*4cf0*/  UIMAD UR13, UR46, UR7, UR13 ;  /* 0x000000072e0d72a4 */ /* 0x000fe2000f8e020d */
[----:B------:R-:W-:Y:S02]  /*4d00*/  @!UP0 UMOV UR5, UR8 ;  /* 0x0000000800058c82 */ /* 0x000fe40008000000 */
[----:B------:R-:W-:Y:S02]  /*4d10*/  UIMAD UR14, UR5, UR15, UR14 ;  /* 0x0000000f050e72a4 */ /* 0x000fe4000f8e020e */
[----:B------:R-:W-:Y:S11]  /*4d20*/  UIMAD UR13, UR6, UR46, UR13 ;  /* 0x0000002e060d72a4 */ /* 0x000ff6000f8e020d */
[----:B------:R-:W-:Y:S01]  /*4d30*/  @!UPT UIADD3 URZ, UPT, UPT, URZ, URZ, URZ ;  /* 0x000000fffffff290 */ /* 0x000fe2000fffe0ff */
.L_x_91:
[----:B------:R-:W3:Y:S01]  /*4d40*/  @!UP3 LDCU.128 UR8, c[0x0][0xb10] ;  /* 0x00016200ff08b7ac */ /* 0x000ee20008000c00 */
[----:B------:R-:W-:Y:S02]  /*4d50*/  ISETP.NE.U32.AND P0, PT, RZ, UR28, PT ;  /* 0x0000001cff007c0c */ /* 0x000fe4000bf05070 */
[----:B------:R-:W-:Y:S02]  /*4d60*/  SHF.L.U32 R4, R11, 0x1f, RZ ;  /* 0x0000001f0b047819 */ /* 0x000fe400000006ff */
[----:B------:R-:W-:Y:S01]  /*4d70*/  ISETP.NE.AND.EX P0, PT, RZ, UR29, PT, P0 ;  /* 0x0000001dff007c0c */ /* 0x000fe2000bf05300 */
[----:B------:R-:W4:Y:S01]  /*4d80*/  @!UP3 LDCU UR5, c[0x0][0xb0c] ;  /* 0x00016180ff05b7ac */ /* 0x000f220008000800 */
[----:B------:R-:W-:Y:S02]  /*4d90*/  USHF.L.U32 UR19, UR20, 0x7, URZ ;  /* 0x0000000714137899 */ /* 0x000fe400080006ff */
[----:B------:R-:W-:Y:S02]  /*4da0*/  USHF.L.U32 UR18, UR32, 0x7, URZ ;  /* 0x0000000720127899 */ /* 0x000fe400080006ff */
[----:B---3--:R-:W-:Y:S07]  /*4db0*/  UIMAD.WIDE.U32 UR6, UR14, UR8, URZ ;  /* 0x000000080e0672a5 */ /* 0x008fee000f8e00ff */
[----:B------:R-:W-:Y:S01]  /*4dc0*/  @!UP3 UMOV UR4, UR7 ;  /* 0x000000070004bc82 */ /* 0x000fe20008000000 */
[----:B----4-:R-:W-:Y:S02]  /*4dd0*/  @!UP3 UISETP.NE.AND UP0, UPT, UR5, 0x1, UPT ;  /* 0x000000010500b88c */ /* 0x010fe4000bf05270 */
[----:B------:R-:W-:Y:S02]  /*4de0*/  @!UP3 USHF.R.U32.HI UR4, URZ, UR9, UR4 ;  /* 0x00000009ff04b299 */ /* 0x000fe40008011604 */
[----:B------:R-:W-:Y:S02]  /*4df0*/  UIMAD.WIDE.U32 UR6, UR13, UR11, URZ ;  /* 0x0000000b0d0672a5 */ /* 0x000fe4000f8e00ff */
[----:B------:R-:W-:Y:S02]  /*4e00*/  @!UP3 USEL UR8, UR14, UR4, !UP0 ;  /* 0x000000040e08b287 */ /* 0x000fe4000c000000 */
[----:B------:R-:W-:Y:S03]  /*4e10*/  @!UP3 UISETP.NE.AND UP0, UPT, UR10, 0x1, UPT ;  /* 0x000000010a00b88c */ /* 0x000fe6000bf05270 */
[----:B------:R-:W-:Y:S02]  /*4e20*/  @!UP3 UMOV UR6, UR7 ;  /* 0x000000070006bc82 */ /* 0x000fe40008000000 */
[----:B------:R-:W3:Y:S02]  /*4e30*/  @!UP3 LDCU UR4, c[0x0][0xb20] ;  /* 0x00016400ff04b7ac */ /* 0x000ee40008000800 */
[----:B---3--:R-:W-:Y:S04]  /*4e40*/  @!UP3 USHF.R.U32.HI UR6, URZ, UR4, UR6 ;  /* 0x00000004ff06b299 */ /* 0x008fe80008011606 */
[----:B------:R-:W-:Y:S04]  /*4e50*/  @!UP3 USEL UR6, UR13, UR6, !UP0 ;  /* 0x000000060d06b287 */ /* 0x000fe8000c000000 */
[----:B------:R-:W-:Y:S02]  /*4e60*/  @!UP3 UIADD3 UR4, UPT, UPT, -UR8, UR6, URZ ;  /* 0x000000060804b290 */ /* 0x000fe4000fffe1ff */
[----:B------:R-:W-:Y:S02]  /*4e70*/  @!UP3 UIADD3 UR6, UPT, UPT, UR8, -UR6, URZ ;  /* 0x800000060806b290 */ /* 0x000fe4000fffe0ff */
[----:B------:R-:W-:Y:S02]  /*4e80*/  @!UP3 UIMAD UR14, UR4, UR5, UR14 ;  /* 0x00000005040eb2a4 */ /* 0x000fe4000f8e020e */
[----:B------:R-:W-:Y:S01]  /*4e90*/  @!UP3 UIMAD UR13, UR6, UR10, UR13 ;  /* 0x0000000a060db2a4 */ /* 0x000fe2000f8e020d */
[----:B------:R-:W-:Y:S11]  /*4ea0*/  BRA.U UP4, `(.L_x_92) ;  /* 0x0000000104107547 */ /* 0x000ff6000b800000 */
[----:B--2---:R-:W-:Y:S04]  /*4eb0*/  MOV R0, UR37 ;  /* 0x0000002500007c02 */ /* 0x004fe80008000f00 */
[----:B------:R-:W-:Y:S04]  /*4ec0*/  SHF.L.U32 R5, R0, 0x1f, RZ ;  /* 0x0000001f00057819 */ /* 0x000fe800000006ff */
[----:B------:R-:W2:Y:S02]  /*4ed0*/  SYNCS.PHASECHK.TRANS64.TRYWAIT P1, [UR21+0xa8], R5 ;  /* 0x0000a805ff0075a7 */ /* 0x000ea40008021115 */
[----:B--2---:R-:W-:Y:S05]  /*4ee0*/  @!P1 BRA `(.L_x_93) ;  /* 0x0000004c00149947 */ /* 0x004fea0003800000 */
.L_x_92:
[----:B------:R-:W-:Y:S05]  /*4ef0*/  BRA.U !UP6, `(.L_x_94) ;  /* 0x000000010e387547 */ /* 0x000fea000b800000 */
[----:B------:R-:W-:Y:S01]  /*4f00*/  UPLOP3.LUT UP1, UPT, UPT, UPT, UP5, 0x80, 0x8 ;  /* 0x000000000008789c */ /* 0x000fe20003f2f050 */
[----:B--2---:R-:W-:Y:S01]  /*4f10*/  HFMA2 R0, -RZ, RZ, 0, 5.9604644775390625e-08 ;  /* 0x00000001ff007431 */ /* 0x004fe200000001ff */
[----:B------:R-:W2:Y:S01]  /*4f20*/  LDCU.64 UR8, c[0x0][0x358] ;  /* 0x00006b00ff0877ac */ /* 0x000ea20008000a00 */
[----:B------:R-:W-:Y:S03]  /*4f30*/  IMAD.MOV.U32 R158, RZ, RZ, 0x1 ;  /* 0x00000001ff9e7424 */ /* 0x000fe600078e00ff */
[----:B------:R-:W-:Y:S05]  /*4f40*/  PLOP3.LUT P1, PT, PT, PT, UP1, 0x80, 0x8 ;  /* 0x000000000008781c */ /* 0x000fea0003f2f018 */
[----:B------:R-:W3:Y:S01]  /*4f50*/  @UP1 LDCU.64 UR4, c[0x0][0x888] ;  /* 0x00011100ff0417ac */ /* 0x000ee20008000a00 */
[----:B------:R-:W-:Y:S07]  /*4f60*/  @UP1 UIMAD UR6, UR36, UR28, URZ ;  /* 0x0000001c240612a4 */ /* 0x000fee000f8e02ff */
[----:B------:R-:W-:Y:S01]  /*4f70*/  @!P1 PRMT R158, R0, 0x7610, R158 ;  /* 0x00007610009e9816 */ /* 0x000fe2000000009e */
[----:B---3--:R-:W-:Y:S06]  /*4f80*/  @UP1 UIMAD.WIDE UR4, UR6, 0x4, UR4 ;  /* 0x00000004060418a5 */ /* 0x008fec000f8e0204 */
[----:B------:R-:W-:Y:S01]  /*4f90*/  IMAD.U32 R6, RZ, RZ, UR4 ;  /* 0x00000004ff067e24 */ /* 0x000fe2000f8e00ff */
[----:B------:R-:W-:Y:S04]  /*4fa0*/  MOV R7, UR5 ;  /* 0x0000000500077c02 */ /* 0x000fe80008000f00 */
[----:B------:R-:W3:Y:S01]  /*4fb0*/  @!UP1 LDCU UR4, c[0x0][0x880] ;  /* 0x00011000ff0497ac */ /* 0x000ee20008000800 */
[----:B--2--5:R4:W5:Y:S02]  /*4fc0*/  @P1 LDG.E R73, desc[UR8][R6.64] ;  /* 0x0000000806491981 */ /* 0x024964000c1e1900 */
[----:B---34-:R-:W-:Y:S07]  /*4fd0*/  @!P1 IMAD.U32 R73, RZ, RZ, UR4 ;  /* 0x00000004ff499e24 */ /* 0x018fee000f8e00ff */
.L_x_94:
[----:B-----5:R-:W-:Y:S01]  /*4fe0*/  @!P0 FSETP.EQ.AND P2, PT, R73, RZ, PT ;  /* 0x000000ff4900820b */ /* 0x020fe20003f42000 */
[----:B------:R-:W-:Y:S01]  /*4ff0*/  @!UPT UIADD3 URZ, UPT, UPT, URZ, URZ, URZ ;  /* 0x000000fffffff290 */ /* 0x000fe2000fffe0ff */
[----:B------:R-:W-:Y:S11]  /*5000*/  @!P0 BRA `(.L_x_95) ;  /* 0x0000000000148947 */ /* 0x000ff60003800000 */
[----:B------:R-:W-:Y:S02]  /*5010*/  LOP3.LUT P0, RZ, R158, 0xff, RZ, 0xc0, !PT ;  /* 0x000000ff9eff7812 */ /* 0x000fe4000780c0ff */
[----:B------:R-:W-:Y:S04]  /*5020*/  PLOP3.LUT P2, PT, PT, PT, UP1, 0x80, 0x8 ;  /* 0x000000000008781c */ /* 0x000fe80003f4f018 */
[----:B------:R-:W-:Y:S07]  /*5030*/  PLOP3.LUT P2, PT, P2, PT, PT, 0x8, 0x80 ;  /* 0x000000000080781c */ /* 0x000fee000174e170 */
[----:B------:R-:W-:Y:S11]  /*5040*/  @P0 FSETP.EQ.AND P2, PT, R73, RZ, PT ;  /* 0x000000ff4900020b */ /* 0x000ff60003f42000 */
[----:B------:R-:W-:Y:S02]  /*5050*/  @!UPT UIADD3 URZ, UPT, UPT, URZ, URZ, URZ ;  /* 0x000000fffffff290 */ /* 0x000fe4000fffe0ff */
.L_x_95:
[----:B------:R-:W3:Y:S01]  /*5060*/  SYNCS.PHASECHK.TRANS64.TRYWAIT P0, [UR21+0x90], R4 ;  /* 0x00009004ff0075a7 */ /* 0x000ee20008001115 */
[----:B------:R-:W-:Y:S04]  /*5070*/  ELECT P1, URZ, PT ;  /* 0x0000000000ff782f */ /* 0x000fe80003820000 */
[----:B------:R-:W-:Y:S01]  /*5080*/  PLOP3.LUT P1, PT, P2, P1, PT, 0xf2, 0x2f ;  /* 0x00000000002f781c */ /* 0x000fe20001723e72 */
[----:B------:R-:W-:Y:S01]  /*5090*/  @!UPT UIADD3 URZ, UPT, UPT, URZ, URZ, URZ ;  /* 0x000000fffffff290 */ /* 0x000fe2000fffe0ff */
[----:B---3--:R-:W-:Y:S11]  /*50a0*/  @!P0 BRA `(.L_x_96) ;  /* 0x0000004800bc8947 */ /* 0x008ff60003800000 */
.L_x_169:
[----:B------:R-:W-:Y:S01]  /*50b0*/  @!P1 IADD3 R2, P0, PT, R12, 0x580, RZ ;  /* 0x000005800c029810 */ /* 0x000fe20007f1e0ff */
[----:B------:R-:W-:Y:S01]  /*50c0*/  VOTEU.ALL UP0, P1 ;  /* 0x0000000000ff7886 */ /* 0x000fe20000800000 */
[----:B------:R-:W-:Y:S01]  /*50d0*/  UMOV UR6, 0x0 ;  /* 0x0000000000067882 */ /* 0x000fe20000000000 */
[----:B------:R-:W-:Y:S01]  /*50e0*/  UMOV UR7, 0x10000000 ;  /* 0x1000000000077882 */ /* 0x000fe20000000000 */
[----:B------:R-:W-:Y:S01]  /*50f0*/  @!P1 R2UR UR5, R2 ;  /* 0x00000000020592ca */ /* 0x000fe200000e0000 */
[----:B--2---:R-:W-:Y:S01]  /*5100*/  @!P1 IMAD.X R0, RZ, RZ, R13, P0 ;  /* 0x000000ffff009224 */ /* 0x004fe200000e060d */
[----:B------:R-:W-:Y:S01]  /*5110*/  @!UP0 UIADD3 UR16, UPT, UPT, UR21, 0x200, URZ ;  /* 0x0000020015108890 */ /* 0x000fe2000fffe0ff */
[----:B------:R-:W-:Y:S01]  /*5120*/  VIADD R10, R10, 0x1 ;  /* 0x000000010a0a7836 */ /* 0x000fe20000000000 */
[----:B------:R-:W-:Y:S01]  /*5130*/  VOTEU.ALL UP0, P1 ;  /* 0x0000000000ff7886 */ /* 0x000fe20000800000 */
[----:B------:R-:W-:Y:S01]  /*5140*/  UMOV UR20, UR36 ;  /* 0x0000002400147c82 */ /* 0x000fe20008000000 */
[----:B------:R-:W-:Y:S01]  /*5150*/  @!P1 R2UR UR4, R0 ;  /* 0x00000000000492ca */ /* 0x000fe200000e0000 */
[----:B------:R-:W-:Y:S06]  /*5160*/  @!P1 IMAD.MOV.U32 R0, RZ, RZ, 0x2000 ;  /* 0x00002000ff009424 */ /* 0x000fec00078e00ff */
[----:B------:R-:W-:Y:S06]  /*5170*/  IMAD.U32 R6, RZ, RZ, UR5 ;  /* 0x00000005ff067e24 */ /* 0x000fec000f8e00ff */
[----:B------:R-:W-:Y:S01]  /*5180*/  IMAD.U32 R7, RZ, RZ, UR4 ;  /* 0x00000004ff077e24 */ /* 0x000fe2000f8e00ff */
[----:B------:R-:W-:Y:S04]  /*5190*/  @!P1 R2UR UR4, R6 ;  /* 0x00000000060492ca */ /* 0x000fe800000e0000 */
[----:B------:R-:W-:Y:S11]  /*51a0*/  @!P1 R2UR UR5, R7 ;  /* 0x00000000070592ca */ /* 0x000ff600000e0000 */
[----:B------:R-:W-:Y:S02]  /*51b0*/  @!UPT UIADD3 URZ, UPT, UPT, URZ, URZ, URZ ;  /* 0x000000fffffff290 */ /* 0x000fe4000fffe0ff */
[----:B------:R2:W-:Y:S01]  /*51c0*/  @!UP0 UTMALDG.3D [UR16], [UR4], desc[UR6] ;  /* 0x00000610040085b4 */ /* 0x0005e20008011000 */
[----:B------:R2:W-:Y:S01]  /*51d0*/  @!P1 SYNCS.ARRIVE.TRANS64.RED.A0TR RZ, [UR21+0x80], R0 ;  /* 0x00008000ffff99a7 */ /* 0x0005e20008300415 */
[----:B------:R-:W-:Y:S01]  /*51e0*/  SYNCS.ARRIVE.TRANS64.RED.A1T0 RZ, [UR33], RZ ;  /* 0x000000ffffff79a7 */ /* 0x000fe20008100421 */
[----:B------:R-:W3:Y:S02]  /*51f0*/  SYNCS.PHASECHK.TRANS64.TRYWAIT P0, [UR21+0x98], R4 ;  /* 0x00009804ff0075a7 */ /* 0x000ee40008001115 */
[----:B--23--:R-:W-:Y:S05]  /*5200*/  @!P0 BRA `(.L_x_97) ;  /* 0x00000048007c8947 */ /* 0x00cfea0003800000 */
.L_x_171:
[----:B------:R-:W-:Y:S01]  /*5210*/  @!P1 IADD3 R2, P0, PT, R12, 0x580, RZ ;  /* 0x000005800c029810 */ /* 0x000fe20007f1e0ff */
[----:B------:R-:W-:Y:S01]  /*5220*/  VOTEU.ALL UP0, P1 ;  /* 0x0000000000ff7886 */ /* 0x000fe20000800000 */
[----:B------:R-:W-:Y:S01]  /*5230*/  UMOV UR6, 0x0 ;  /* 0x0000000000067882 */ /* 0x000fe20000000000 */
[----:B------:R-:W-:Y:S01]  /*5240*/  UMOV UR7, 0x10000000 ;  /* 0x1000000000077882 */ /* 0x000fe20000000000 */
[----:B------:R-:W-:Y:S01]  /*5250*/  @!P1 R2UR UR5, R2 ;  /* 0x00000000020592ca */ /* 0x000fe200000e0000 */
[----:B------:R-:W-:Y:S01]  /*5260*/  @!P1 IMAD.X R0, RZ, RZ, R13, P0 ;  /* 0x000000ffff009224 */ /* 0x000fe200000e060d */
[----:B------:R-:W-:Y:S01]  /*5270*/  @!UP0 UIADD3 UR10, UPT, UPT, UR18, 0x40, URZ ;  /* 0x00000040120a8890 */ /* 0x000fe2000fffe0ff */
[----:B------:R-:W-:Y:S01]  /*5280*/  ISETP.NE.AND P0, PT, R10, 0x2, PT ;  /* 0x000000020a00780c */ /* 0x000fe20003f05270 */
[----:B------:R-:W-:Y:S01]  /*5290*/  @!UP0 UIADD3 UR8, UPT, UPT, UR21, 0x2200, URZ ;  /* 0x0000220015088890 */ /* 0x000fe2000fffe0ff */
[----:B------:R-:W-:Y:S01]  /*52a0*/  LOP3.LUT R11, R11, 0x1, RZ, 0x3c, !PT ;  /* 0x000000010b0b7812 */ /* 0x000fe200078e3cff */
[----:B------:R-:W-:Y:S01]  /*52b0*/  @!UP0 UIADD3 UR9, UPT, UPT, UR21, 0x88, URZ ;  /* 0x0000008815098890 */ /* 0x000fe2000fffe0ff */
[----:B------:R-:W-:Y:S01]  /*52c0*/  @!P1 R2UR UR4, R0 ;  /* 0x00000000000492ca */ /* 0x000fe200000e0000 */
[----:B------:R-:W-:Y:S01]  /*52d0*/  VOTEU.ALL UP0, P1 ;  /* 0x0000000000ff7886 */ /* 0x000fe20000800000 */
[----:B------:R-:W-:Y:S01]  /*52e0*/  UMOV UR11, UR19 ;  /* 0x00000013000b7c82 */ /* 0x000fe20008000000 */
[----:B------:R-:W-:Y:S01]  /*52f0*/  UMOV UR12, UR36 ;  /* 0x00000024000c7c82 */ /* 0x000fe20008000000 */
[----:B------:R-:W-:Y:S01]  /*5300*/  SEL R0, RZ, 0x1, P0 ;  /* 0x00000001ff007807 */ /* 0x000fe20000000000 */
[----:B------:R-:W-:Y:S01]  /*5310*/  UIADD3 UR32, UPT, UPT, UR13, UR62, URZ ;  /* 0x0000003e0d207290 */ /* 0x000fe2000fffe0ff */
[----:B--2---:R-:W-:Y:S01]  /*5320*/  IMAD.U32 R4, RZ, RZ, UR5 ;  /* 0x00000005ff047e24 */ /* 0x004fe2000f8e00ff */
[----:B------:R-:W-:Y:S01]  /*5330*/  SEL R10, R10, RZ, P0 ;  /* 0x000000ff0a0a7207 */ /* 0x000fe20000000000 */
[----:B------:R-:W-:Y:S01]  /*5340*/  UIADD3 UR20, UPT, UPT, UR14, UR59, URZ ;  /* 0x0000003b0e147290 */ /* 0x000fe2000fffe0ff */
[----:B------:R-:W-:Y:S01]  /*5350*/  LOP3.LUT R9, R9, R0, RZ, 0x3c, !PT ;  /* 0x0000000009097212 */ /* 0x000fe200078e3cff */
[----:B------:R-:W-:Y:S01]  /*5360*/  UMOV UR36, UR26 ;  /* 0x0000001a00247c82 */ /* 0x000fe20008000000 */
[----:B------:R-:W-:Y:S02]  /*5370*/  UPLOP3.LUT UP4, UPT, UPT, UPT, UPT, 0x80, 0x8 ;  /* 0x000000000008789c */ /* 0x000fe40003f8f070 */
[----:B------:R-:W-:Y:S01]  /*5380*/  IMAD.U32 R5, RZ, RZ, UR4 ;  /* 0x00000004ff057e24 */ /* 0x000fe2000f8e00ff */
[----:B------:R-:W-:Y:S04]  /*5390*/  @!P1 R2UR UR4, R4 ;  /* 0x00000000040492ca */ /* 0x000fe800000e0000 */
[----:B------:R-:W-:Y:S11]  /*53a0*/  @!P1 R2UR UR5, R5 ;  /* 0x00000000050592ca */ /* 0x000ff600000e0000 */
[----:B------:R-:W-:Y:S02]  /*53b0*/  @!UPT UIADD3 URZ, UPT, UPT, URZ, URZ, URZ ;  /* 0x000000fffffff290 */ /* 0x000fe4000fffe0ff */
[----:B------:R2:W-:Y:S01]  /*53c0*/  @!UP0 UTMALDG.3D [UR8], [UR4], desc[UR6] ;  /* 0x00000608040085b4 */ /* 0x0005e20008011000 */
[----:B------:R2:W-:Y:S01]  /*53d0*/  @!P1 SYNCS.ARRIVE.TRANS64.RED.A0TR RZ, [UR21+0x88], R3 ;  /* 0x00008803ffff99a7 */ /* 0x0005e20008300415 */
[----:B------:R-:W-:Y:S01]  /*53e0*/  SYNCS.ARRIVE.TRANS64.RED.A1T0 RZ, [UR31], RZ ;  /* 0x000000ffffff79a7 */ /* 0x000fe2000810041f */
[----:B------:R-:W-:Y:S05]  /*53f0*/  BRA.U UP2, `(.L_x_98) ;  /* 0xfffffff502147547 */ /* 0x000fea000b83ffff */
[----:B--2---:R-:W-:-:S04]  /*5400*/  SHF.L.U32 R3, R11, 0x1f, RZ ;  /* 0x0000001f0b037819 */ /* 0x004fc800000006ff */
[----:B------:R-:W2:Y:S02]  /*5410*/  SYNCS.PHASECHK.TRANS64.TRYWAIT P0, [UR21+0x90], R3 ;  /* 0x00009003ff0075a7 */ /* 0x000ea40008001115 */
[----:B--2---:R-:W-:Y:S05]  /*5420*/  @!P0 BRA `(.L_x_99) ;  /* 0x00000048000c8947 */ /* 0x004fea0003800000 */
.L_x_173:
[----:B--2---:R-:W-:-:S07]  /*5430*/  MOV R0, UR21 ;  /* 0x0000001500007c02 */ /* 0x004fce0008000f00 */
.L_x_100:
[----:B--2---:R-:W-:-:S04]  /*5440*/  SHF.L.U32 R3, R11, 0x1f, RZ ;  /* 0x0000001f0b037819 */ /* 0x004fc800000006ff */
[----:B------:R2:W3:Y:S03]  /*5450*/  SYNCS.PHASECHK.TRANS64.TRYWAIT P0, [R0+URZ+0x98], R3 ;  /* 0x00009803000075a7 */ /* 0x0004e600080011ff */
[----:B---3--:R-:W-:Y:S05]  /*5460*/  @!P0 NANOSLEEP.SYNCS 0x989680 ;  /* 0x009896800000895d */ /* 0x008fea0003900000 */
[----:B------:R-:W3:Y:S02]  /*5470*/  @!P0 SYNCS.PHASECHK.TRANS64 P0, [R0+URZ+0x98], R3 ;  /* 0x00009803000085a7 */ /* 0x000ee400080010ff */
[----:B-1-3--:R-:W-:Y:S05]  /*5480*/  @P0 EXIT ;  /* 0x000000000000094d */ /* 0x00afea0003800000 */
[----:B------:R-:W-:Y:S05]  /*5490*/  BRA `(.L_x_100) ;  /* 0xfffffffc00e87947 */ /* 0x000fea000383ffff */
.L_x_89:
[----:B------:R-:W-:-:S06]  /*54a0*/  UISETP.GE.AND UP0, UPT, UR21, 0x4, UPT ;  /* 0x000000041500788c */ /* 0x000fcc000bf06270 */
[----:B------:R-:W-:-:S13]  /*54b0*/  PLOP3.LUT P0, PT, PT, PT, UP0, 0x80, 0x8 ;  /* 0x000000000008781c */ /* 0x000fda0003f0f008 */
[----:B-1----:R-:W-:Y:S05]  /*54c0*/  @!P0 EXIT ;  /* 0x000000000000894d */ /* 0x002fea0003800000 */
[----:B------:R-:W-:Y:S01]  /*54d0*/  BAR.SYNC.DEFER_BLOCKING 0x6, 0xa0 ;  /* 0x0182800000007b1d */ /* 0x000fe20000010000 */
[C---:B------:R-:W-:Y:S01]  /*54e0*/  IMAD.SHL.U32 R4, R170.reuse, 0x40, RZ ;  /* 0x00000040aa047824 */ /* 0x040fe200078e00ff */
[C---:B------:R-:W-:Y:S01]  /*54f0*/  LOP3.LUT R178, R170.reuse, 0x60, RZ, 0xc0, !PT ;  /* 0x00000060aab27812 */ /* 0x040fe200078ec0ff */
[C---:B------:R-:W-:Y:S01]  /*5500*/  IMAD.SHL.U32 R137, R170.reuse, 0x8, RZ ;  /* 0x00000008aa897824 */ /* 0x040fe200078e00ff */
[C---:B------:R-:W-:Y:S01]  /*5510*/  LOP3.LUT R176, R170.reuse, 0x2, RZ, 0xc0, !PT ;  /* 0x00000002aab07812 */ /* 0x040fe200078ec0ff */
[----:B------:R-:W-:Y:S01]  /*5520*/  IMAD.U32 R69, R170, 0x10000, RZ ;  /* 0x00010000aa457824 */ /* 0x000fe200078e00ff */
[----:B------:R-:W-:Y:S02]  /*5530*/  UMOV UR44, 0x400 ;  /* 0x00000400002c7882 */ /* 0x000fe40000000000 */
[----:B------:R-:W1:Y:S01]  /*5540*/  LDC.64 R156, c[0x0][0x8b0] ;  /* 0x00022c00ff9c7b82 */ /* 0x000e620000000a00 */
[----:B------:R-:W-:Y:S01]  /*5550*/  ULEA UR44, UR48, UR44, 0x18 ;  /* 0x0000002c302c7291 */ /* 0x000fe2000f8ec0ff */
[----:B------:R-:W-:Y:S01]  /*5560*/  LOP3.LUT R6, R4, 0x180, RZ, 0xc0, !PT ;  /* 0x0000018004067812 */ /* 0x000fe200078ec0ff */
[----:B------:R-:W-:Y:S01]  /*5570*/  HFMA2 R68, -RZ, RZ, 0, 0 ;  /* 0x00000000ff447431 */ /* 0x000fe200000001ff */
[----:B------:R-:W-:Y:S01]  /*5580*/  LOP3.LUT R69, R69, 0x600000, RZ, 0xc0, !PT ;  /* 0x0060000045457812 */ /* 0x000fe200078ec0ff */
[----:B------:R-:W-:Y:S01]  /*5590*/  UIADD3 UR4, UPT, UPT, UR44, 0x4200, URZ ;  /* 0x000042002c047890 */ /* 0x000fe2000fffe0ff */
[----:B------:R-:W-:Y:S01]  /*55a0*/  LOP3.LUT R137, R6, 0x30, R137, 0xf8, !PT ;  /* 0x0000003006897812 */ /* 0x000fe200078ef889 */
[----:B------:R-:W-:Y:S01]  /*55b0*/  IMAD.MOV.U32 R168, RZ, RZ, RZ ;  /* 0x000000ffffa87224 */ /* 0x000fe200078e00ff */
[----:B------:R-:W2:Y:S01]  /*55c0*/  LDC.64 R138, c[0x0][0x8a8] ;  /* 0x00022a00ff8a7b82 */ /* 0x000ea20000000a00 */
[----:B------:R-:W-:Y:S01]  /*55d0*/  LOP3.LUT R170, R170, 0x4, RZ, 0xc0, !PT ;  /* 0x00000004aaaa7812 */ /* 0x000fe200078ec0ff */
[----:B------:R-:W-:Y:S01]  /*55e0*/  IMAD.MOV.U32 R162, RZ, RZ, RZ ;  /* 0x000000ffffa27224 */ /* 0x000fe200078e00ff */
[----:B------:R-:W-:-:S02]  /*55f0*/  LOP3.LUT R137, R137, 0x1e40, R4, 0xf8, !PT ;  /* 0x00001e4089897812 */ /* 0x000fc400078ef804 */
[----:B------:R-:W-:Y:S01]  /*5600*/  CS2R R166, SRZ ;  /* 0x0000000000a67805 */ /* 0x000fe2000001ff00 */
[----:B------:R-:W-:Y:S01]  /*5610*/  IMAD.MOV.U32 R165, RZ, RZ, RZ ;  /* 0x000000ffffa57224 */ /* 0x000fe200078e00ff */
[----:B------:R-:W-:Y:S01]  /*5620*/  IADD3 R169, PT, PT, -R170, 0x2, RZ ;  /* 0x00000002aaa97810 */ /* 0x000fe20007ffe1ff */
[----:B------:R-:W-:Y:S01]  /*5630*/  IMAD.MOV R164, RZ, RZ, -R176 ;  /* 0x000000ffffa47224 */ /* 0x000fe200078e0ab0 */
[----:B------:R-:W-:Y:S01]  /*5640*/  IADD3 R171, PT, PT, R137, UR44, RZ ;  /* 0x0000002c89ab7c10 */ /* 0x000fe2000fffe0ff */
[----:B------:R-:W3:Y:S01]  /*5650*/  LDS R0, [UR44+0x160] ;  /* 0x0001602cff007984 */ /* 0x000ee20008000800 */
[----:B------:R-:W-:Y:S01]  /*5660*/  IMAD.MOV R163, RZ, RZ, -R170 ;  /* 0x000000ffffa37224 */ /* 0x000fe200078e0aaa */
[----:B------:R-:W-:Y:S01]  /*5670*/  MOV R177, UR4 ;  /* 0x0000000400b17c02 */ /* 0x000fe20008000f00 */
[----:B------:R-:W4:Y:S01]  /*5680*/  LDCU UR57, c[0x0][0x370] ;  /* 0x00006e00ff3977ac */ /* 0x000f220008000800 */
[----:B------:R-:W-:Y:S01]  /*5690*/  VIADD R171, R171, 0x200 ;  /* 0x00000200abab7836 */ /* 0x000fe20000000000 */
[----:B------:R-:W1:Y:S01]  /*56a0*/  LDCU UR43, c[0x0][0xb0c] ;  /* 0x00016180ff2b77ac */ /* 0x000e620008000800 */
[----:B------:R-:W1:Y:S01]  /*56b0*/  LDCU UR39, c[0x0][0xb30] ;  /* 0x00016600ff2777ac */ /* 0x000e620008000800 */
[----:B------:R-:W1:Y:S01]  /*56c0*/  LDCU.64 UR46, c[0x0][0x888] ;  /* 0x00011100ff2e77ac */ /* 0x000e620008000a00 */
[----:B------:R-:W1:Y:S01]  /*56d0*/  LDCU.64 UR40, c[0x0][0xb28] ;  /* 0x00016500ff2877ac */ /* 0x000e620008000a00 */
[----:B------:R-:W1:Y:S01]  /*56e0*/  LDCU.64 UR60, c[0x0][0x890] ;  /* 0x00011200ff3c77ac */ /* 0x000e620008000a00 */
[----:B------:R-:W1:Y:S01]  /*56f0*/  LDCU.128 UR52, c[0x0][0xb10] ;  /* 0x00016200ff3477ac */ /* 0x000e620008000c00 */
[----:B------:R-:W1:Y:S01]  /*5700*/  LDCU UR56, c[0x0][0x374] ;  /* 0x00006e80ff3877ac */ /* 0x000e620008000800 */
[----:B------:R-:W-:Y:S01]  /*5710*/  UIADD3 UR63, UPT, UPT, UR44, 0x200, URZ ;  /* 0x000002002c3f7890 */ /* 0x000fe2000fffe0ff */
[----:B-1234-:R-:W-:-:S11]  /*5720*/  IMAD.IADD R69, R0, 0x1, R69 ;  /* 0x0000000100457824 */ /* 0x01efd600078e0245 */
.L_x_127:
[C---:B------:R-:W-:Y:S02]  /*5730*/  LEA R3, R162.reuse, UR44, 0x3 ;  /* 0x0000002ca2037c11 */ /* 0x040fe4000f8e18ff */
[----:B------:R-:W-:Y:S02]  /*5740*/  SHF.L.U32 R0, R167, 0x1f, RZ ;  /* 0x0000001fa7007819 */ /* 0x000fe400000006ff */
[----:B------:R-:W-:Y:S02]  /*5750*/  LEA R5, R162, UR44, 0x4 ;  /* 0x0000002ca2057c11 */ /* 0x000fe4000f8e20ff */
[----:B-1----:R-:W1:Y:S02]  /*5760*/  SYNCS.PHASECHK.TRANS64.TRYWAIT P0, [R3+URZ+0xb0], R0 ;  /* 0x0000b000030075a7 */ /* 0x002e6400080011ff */
[----:B-1----:R-:W-:Y:S05]  /*5770*/  @!P0 BRA `(.L_x_101) ;  /* 0x0000004400508947 */ /* 0x002fea0003800000 */
.L_x_174:
        /* <DEDUP_REMOVED lines=11> */
[----:B------:R-:W-:Y:S01]  /*5830*/  PLOP3.LUT P0, PT, PT, PT, UP1, 0x80, 0x8 ;  /* 0x000000000008781c */ /* 0x000fe20003f0f018 */
[----:B------:R-:W-:Y:S11]  /*5840*/  UP2UR UR45, UPR, URZ, 0x2 ;  /* 0x00000002ff2d7883 */ /* 0x000ff60008000000 */
[----:B------:R-:W-:Y:S01]  /*5850*/  @!UPT UIADD3 URZ, UPT, UPT, URZ, URZ, URZ ;  /* 0x000000fffffff290 */ /* 0x000fe2000fffe0ff */
[----:B-1----:R-:W-:Y:S02]  /*5860*/  @P0 SHF.R.U32.HI R0, RZ, 0x10, R5 ;  /* 0x00000010ff000819 */ /* 0x002fe40000011605 */
        /* <DEDUP_REMOVED lines=12> */
[----:B------:R-:W2:Y:S01]  /*5930*/  LDCU UR12, c[0x0][0xb20] ;  /* 0x00016400ff0c77ac */ /* 0x000ea20008000800 */
[----:B------:R-:W-:Y:S02]  /*5940*/  UIMAD.WIDE.U32 UR4, UR56, UR55, URZ ;  /* 0x00000037380472a5 */ /* 0x000fe4000f8e00ff */
[----:B------:R-:W-:Y:S02]  /*5950*/  UIMAD.WIDE.U32 UR6, UR57, UR52, URZ ;  /* 0x00000034390672a5 */ /* 0x000fe4000f8e00ff */
[----:B------:R-:W-:Y:S02]  /*5960*/  UISETP.NE.AND UP0, UPT, UR54, 0x1, UPT ;  /* 0x000000013600788c */ /* 0x000fe4000bf05270 */
[----:B------:R-:W-:Y:S02]  /*5970*/  UIMAD.WIDE.U32 UR8, UR37, UR55, URZ ;  /* 0x00000037250872a5 */ /* 0x000fe4000f8e00ff */
[----:B------:R-:W-:Y:S02]  /*5980*/  UIMAD.WIDE.U32 UR10, UR38, UR52, URZ ;  /* 0x00000034260a72a5 */ /* 0x000fe4000f8e00ff */
[----:B------:R-:W-:Y:S02]  /*5990*/  UISETP.NE.AND UP1, UPT, UR43, 0x1, UPT ;  /* 0x000000012b00788c */ /* 0x000fe4000bf25270 */
[----:B------:R-:W-:Y:S01]  /*59a0*/  UISETP.NE.AND UP2, UPT, UR42, 0x1, UPT ;  /* 0x000000012a00788c */ /* 0x000fe2000bf45270 */
[----:B------:R-:W-:Y:S02]  /*59b0*/  UMOV UR4, UR5 ;  /* 0x0000000500047c82 */ /* 0x000fe40008000000 */
[----:B--2---:R-:W-:Y:S03]  /*59c0*/  USHF.R.U32.HI UR5, URZ, UR12, UR4 ;  /* 0x0000000cff057299 */ /* 0x004fe60008011604 */
[----:B------:R-:W-:Y:S02]  /*59d0*/  UMOV UR4, UR7 ;  /* 0x0000000700047c82 */ /* 0x000fe40008000000 */
[----:B------:R-:W-:Y:S02]  /*59e0*/  USHF.R.U32.HI UR7, URZ, UR53, UR4 ;  /* 0x00000035ff077299 */ /* 0x000fe40008011604 */
[----:B------:R-:W-:Y:S02]  /*59f0*/  USEL UR4, UR56, UR5, !UP0 ;  /* 0x0000000538047287 */ /* 0x000fe4000c000000 */
[----:B------:R-:W-:Y:S01]  /*5a00*/  USEL UR7, UR57, UR7, !UP1 ;  /* 0x0000000739077287 */ /* 0x000fe2000c800000 */
[----:B------:R-:W-:Y:S01]  /*5a10*/  UMOV UR5, UR9 ;  /* 0x0000000900057c82 */ /* 0x000fe20008000000 */
[----:B------:R-:W-:Y:S02]  /*5a20*/  UIMAD.WIDE.U32 UR8, UR4, UR40, URZ ;  /* 0x00000028040872a5 */ /* 0x000fe4000f8e00ff */
[----:B------:R-:W-:Y:S03]  /*5a30*/  USHF.R.U32.HI UR6, URZ, UR12, UR5 ;  /* 0x0000000cff067299 */ /* 0x000fe60008011605 */
[----:B------:R-:W-:Y:S01]  /*5a40*/  UMOV UR5, UR11 ;  /* 0x0000000b00057c82 */ /* 0x000fe20008000000 */
[----:B------:R-:W-:Y:S02]  /*5a50*/  UIMAD.WIDE.U32 UR10, UR7, UR40, URZ ;  /* 0x00000028070a72a5 */ /* 0x000fe4000f8e00ff */
[----:B------:R-:W-:Y:S02]  /*5a60*/  USHF.R.U32.HI UR12, URZ, UR53, UR5 ;  /* 0x00000035ff0c7299 */ /* 0x000fe40008011605 */
[----:B------:R-:W-:Y:S01]  /*5a70*/  USEL UR6, UR37, UR6, !UP0 ;  /* 0x0000000625067287 */ /* 0x000fe2000c000000 */
[----:B------:R-:W-:Y:S02]  /*5a80*/  UMOV UR5, UR9 ;  /* 0x0000000900057c82 */ /* 0x000fe40008000000 */
[----:B------:R-:W-:Y:S01]  /*5a90*/  UMOV UR10, UR11 ;  /* 0x0000000b000a7c82 */ /* 0x000fe20008000000 */
[----:B------:R-:W-:Y:S02]  /*5aa0*/  @UP2 USHF.R.U32.HI UR4, URZ, UR41, UR5 ;  /* 0x00000029ff042299 */ /* 0x000fe40008011605 */
[----:B------:R-:W-:Y:S02]  /*5ab0*/  @UP2 USHF.R.U32.HI UR7, URZ, UR41, UR10 ;  /* 0x00000029ff072299 */ /* 0x000fe4000801160a */
[----:B------:R-:W-:Y:S02]  /*5ac0*/  UIMAD UR4, UR42, UR4, URZ ;  /* 0x000000042a0472a4 */ /* 0x000fe4000f8e02ff */
[----:B------:R-:W-:Y:S02]  /*5ad0*/  UIMAD.WIDE.U32 UR10, UR6, UR40, URZ ;  /* 0x00000028060a72a5 */ /* 0x000fe4000f8e00ff */
[----:B------:R-:W-:Y:S02]  /*5ae0*/  USEL UR5, UR38, UR12, !UP1 ;  /* 0x0000000c26057287 */ /* 0x000fe4000c800000 */
[----:B------:R-:W-:Y:S02]  /*5af0*/  UIMAD UR8, UR42, UR7, URZ ;  /* 0x000000072a0872a4 */ /* 0x000fe4000f8e02ff */
[----:B------:R-:W-:Y:S03]  /*5b00*/  UISETP.GE.AND UP0, UPT, UR6, UR4, UPT ;  /* 0x000000040600728c */ /* 0x000fe6000bf06270 */
[----:B------:R-:W-:Y:S01]  /*5b10*/  UMOV UR4, UR11 ;  /* 0x0000000b00047c82 */ /* 0x000fe20008000000 */
[----:B------:R-:W-:Y:S02]  /*5b20*/  UISETP.GE.OR UP0, UPT, UR5, UR8, UP0 ;  /* 0x000000080500728c */ /* 0x000fe40008706670 */
[----:B------:R-:W-:Y:S02]  /*5b30*/  USHF.R.U32.HI UR4, URZ, UR41, UR4 ;  /* 0x00000029ff047299 */ /* 0x000fe40008011604 */
[----:B------:R-:W-:Y:S02]  /*5b40*/  UIMAD.WIDE.U32 UR8, UR5, UR40, URZ ;  /* 0x00000028050872a5 */ /* 0x000fe4000f8e00ff */
[----:B------:R-:W-:Y:S02]  /*5b50*/  USEL UR11, UR6, UR4, !UP2 ;  /* 0x00000004060b7287 */ /* 0x000fe4000d000000 */
[----:B------:R-:W-:Y:S02]  /*5b60*/  UIADD3 UR8, UPT, UPT, -UR5, URZ, URZ ;  /* 0x000000ff05087290 */ /* 0x000fe4000fffe1ff */
[----:B------:R-:W-:Y:S01]  /*5b70*/  UIADD3 UR10, UPT, UPT, -UR11, URZ, URZ ;  /* 0x000000ff0b0a7290 */ /* 0x000fe2000fffe1ff */
[----:B------:R-:W-:Y:S01]  /*5b80*/  @!UP0 UMOV UR4, UR9 ;  /* 0x0000000900048c82 */ /* 0x000fe20008000000 */
[----:B------:R-:W-:Y:S02]  /*5b90*/  UIADD3 UR9, UPT, UPT, -UR6, URZ, URZ ;  /* 0x000000ff06097290 */ /* 0x000fe4000fffe1ff */
[----:B------:R-:W-:Y:S02]  /*5ba0*/  @!UP0 USHF.R.U32.HI UR4, URZ, UR41, UR4 ;  /* 0x00000029ff048299 */ /* 0x000fe40008011604 */
[----:B------:R-:W-:Y:S02]  /*5bb0*/  UIMAD UR10, UR42, UR10, UR6 ;  /* 0x0000000a2a0a72a4 */ /* 0x000fe4000f8e0206 */
[----:B------:R-:W-:Y:S04]  /*5bc0*/  @!UP0 USEL UR4, UR5, UR4, !UP2 ;  /* 0x0000000405048287 */ /* 0x000fe8000d000000 */
[----:B------:R-:W-:Y:S02]  /*5bd0*/  @!UP0 UIMAD UR10, UR7, UR10, UR4 ;  /* 0x0000000a070a82a4 */ /* 0x000fe4000f8e0204 */
[----:B------:R-:W-:Y:S02]  /*5be0*/  @!UP0 UIADD3 UR11, UPT, UPT, UR11, -UR4, URZ ;  /* 0x800000040b0b8290 */ /* 0x000fe4000fffe0ff */
[----:B------:R-:W-:Y:S02]  /*5bf0*/  UIMAD UR7, UR43, UR8, UR38 ;  /* 0x000000082b0772a4 */ /* 0x000fe4000f8e0226 */
[----:B------:R-:W-:Y:S02]  /*5c00*/  @!UP0 UIMAD UR6, UR11, UR42, UR5 ;  /* 0x0000002a0b0682a4 */ /* 0x000fe4000f8e0205 */
[----:B------:R-:W-:Y:S01]  /*5c10*/  UIMAD UR4, UR54, UR9, UR37 ;  /* 0x00000009360472a4 */ /* 0x000fe2000f8e0225 */
[----:B------:R-:W-:Y:S02]  /*5c20*/  @!UP0 UMOV UR5, UR10 ;  /* 0x0000000a00058c82 */ /* 0x000fe40008000000 */
[----:B------:R-:W-:Y:S02]  /*5c30*/  UIMAD UR38, UR5, UR43, UR7 ;  /* 0x0000002b052672a4 */ /* 0x000fe4000f8e0207 */
[----:B------:R-:W-:Y:S11]  /*5c40*/  UIMAD UR37, UR6, UR54, UR4 ;  /* 0x00000036062572a4 */ /* 0x000ff6000f8e0204 */
[----:B------:R-:W-:Y:S01]  /*5c50*/  @!UPT UIADD3 URZ, UPT, UPT, URZ, URZ, URZ ;  /* 0x000000fffffff290 */ /* 0x000fe2000fffe0ff */
.L_x_102:
[----:B------:R-:W-:Y:S01]  /*5c60*/  UISETP.NE.AND UP0, UPT, UR39, 0x1, UPT ;  /* 0x000000012700788c */ /* 0x000fe2000bf05270 */
[----:B------:R-:W-:Y:S01]  /*5c70*/  IADD3 R162, PT, PT, R162, 0x1, RZ ;  /* 0x00000001a2a27810 */ /* 0x000fe20007ffe0ff */
[----:B------:R-:W-:Y:S02]  /*5c80*/  USHF.L.U32 UR50, UR20, 0x7, URZ ;  /* 0x0000000714327899 */ /* 0x000fe400080006ff */
[----:B------:R-:W-:Y:S07]  /*5c90*/  USHF.L.U32 UR49, UR32, 0x7, URZ ;  /* 0x0000000720317899 */ /* 0x000fee00080006ff */
[----:B------:R-:W2:Y:S01]  /*5ca0*/  @!UP0 LDCU.128 UR12, c[0x0][0xb10] ;  /* 0x00016200ff0c87ac */ /* 0x000ea20008000c00 */
[----:B------:R-:W3:Y:S01]  /*5cb0*/  @!UP0 LDCU UR5, c[0x0][0xb0c] ;  /* 0x00016180ff0587ac */ /* 0x000ee20008000800 */
[----:B------:R-:W4:Y:S01]  /*5cc0*/  @!UP0 LDCU UR10, c[0x0][0xb20] ;  /* 0x00016400ff0a87ac */ /* 0x000f220008000800 */
[----:B--2---:R-:W-:Y:S02]  /*5cd0*/  UIMAD.WIDE.U32 UR8, UR38, UR12, URZ ;  /* 0x0000000c260872a5 */ /* 0x004fe4000f8e00ff */
[----:B------:R-:W-:Y:S02]  /*5ce0*/  UIMAD.WIDE.U32 UR6, UR37, UR15, URZ ;  /* 0x0000000f250672a5 */ /* 0x000fe4000f8e00ff */
[----:B------:R-:W-:Y:S03]  /*5cf0*/  @!UP0 UISETP.NE.AND UP1, UPT, UR14, 0x1, UPT ;  /* 0x000000010e00888c */ /* 0x000fe6000bf25270 */
[----:B------:R-:W-:Y:S01]  /*5d00*/  @!UP0 UMOV UR4, UR9 ;  /* 0x0000000900048c82 */ /* 0x000fe20008000000 */
[----:B---3--:R-:W-:Y:S02]  /*5d10*/  @!UP0 UISETP.NE.AND UP2, UPT, UR5, 0x1, UPT ;  /* 0x000000010500888c */ /* 0x008fe4000bf45270 */
[----:B------:R-:W-:Y:S01]  /*5d20*/  @!UP0 USHF.R.U32.HI UR4, URZ, UR13, UR4 ;  /* 0x0000000dff048299 */ /* 0x000fe20008011604 */
[----:B------:R-:W-:Y:S02]  /*5d30*/  @!UP0 UMOV UR6, UR7 ;  /* 0x0000000700068c82 */ /* 0x000fe40008000000 */
[----:B----4-:R-:W-:Y:S02]  /*5d40*/  @!UP0 USHF.R.U32.HI UR6, URZ, UR10, UR6 ;  /* 0x0000000aff068299 */ /* 0x010fe40008011606 */
[----:B------:R-:W-:Y:S02]  /*5d50*/  @!UP0 USEL UR7, UR38, UR4, !UP2 ;  /* 0x0000000426078287 */ /* 0x000fe4000d000000 */
[----:B------:R-:W-:Y:S04]  /*5d60*/  @!UP0 USEL UR6, UR37, UR6, !UP1 ;  /* 0x0000000625068287 */ /* 0x000fe8000c800000 */
[----:B------:R-:W-:Y:S02]  /*5d70*/  @!UP0 UIADD3 UR4, UPT, UPT, -UR7, UR6, URZ ;  /* 0x0000000607048290 */ /* 0x000fe4000fffe1ff */
[----:B------:R-:W-:Y:S02]  /*5d80*/  @!UP0 UIADD3 UR6, UPT, UPT, UR7, -UR6, URZ ;  /* 0x8000000607068290 */ /* 0x000fe4000fffe0ff */
[----:B------:R-:W-:Y:S02]  /*5d90*/  @!UP0 UIMAD UR38, UR4, UR5, UR38 ;  /* 0x00000005042682a4 */ /* 0x000fe4000f8e0226 */
[----:B------:R-:W-:Y:S02]  /*5da0*/  @!UP0 UIMAD UR37, UR6, UR14, UR37 ;  /* 0x0000000e062582a4 */ /* 0x000fe4000f8e0225 */
[----:B------:R-:W-:Y:S09]  /*5db0*/  ULOP3.LUT UP0, URZ, UR63, 0x1b0, URZ, 0xc0, !UPT ;  /* 0x000001b03fff7892 */ /* 0x000ff2000f80c0ff */
[----:B------:R-:W-:Y:S05]  /*5dc0*/  BRA.U !UP0, `(.L_x_103) ;  /* 0x0000000108407547 */ /* 0x000fea000b800000 */
[----:B------:R-:W2:Y:S01]  /*5dd0*/  LDCU.64 UR8, c[0x4][0x80] ;  /* 0x01001000ff0877ac */ /* 0x000ea20008000a00 */
[----:B------:R-:W-:Y:S01]  /*5de0*/  MOV R3, 0x0 ;  /* 0x0000000000037802 */ /* 0x000fe20000000f00 */
[----:B------:R-:W-:Y:S02]  /*5df0*/  HFMA2 R12, -RZ, RZ, 0, 5.9604644775390625e-08 ;  /* 0x00000001ff0c7431 */ /* 0x000fe400000001ff */
[----:B------:R-:W-:Y:S02]  /*5e00*/  IMAD.MOV.U32 R8, RZ, RZ, 0x70 ;  /* 0x00000070ff087424 */ /* 0x000fe400078e00ff */
[----:B------:R-:W-:Y:S01]  /*5e10*/  IMAD.MOV.U32 R13, RZ, RZ, RZ ;  /* 0x000000ffff0d7224 */ /* 0x000fe200078e00ff */
[----:B------:R-:W3:Y:S01]  /*5e20*/  LDCU.64 UR6, c[0x4][0x88] ;  /* 0x01001100ff0677ac */ /* 0x000ee20008000a00 */
[----:B------:R-:W4:Y:S01]  /*5e30*/  LDC.64 R2, c[0x4][R3] ;  /* 0x0100000003027b82 */ /* 0x000f220000000a00 */
[----:B------:R-:W1:Y:S01]  /*5e40*/  LDCU.64 UR4, c[0x4][0x8] ;  /* 0x01000100ff0477ac */ /* 0x000e620008000a00 */
[----:B--2---:R-:W-:Y:S01]  /*5e50*/  MOV R5, UR9 ;  /* 0x0000000900057c02 */ /* 0x004fe20008000f00 */
[----:B------:R-:W-:Y:S01]  /*5e60*/  IMAD.U32 R4, RZ, RZ, UR8 ;  /* 0x00000008ff047e24 */ /* 0x000fe2000f8e00ff */
[----:B---3--:R-:W-:Y:S01]  /*5e70*/  MOV R7, UR7 ;  /* 0x0000000700077c02 */ /* 0x008fe20008000f00 */
[----:B------:R-:W-:Y:S01]  /*5e80*/  IMAD.U32 R6, RZ, RZ, UR6 ;  /* 0x00000006ff067e24 */ /* 0x000fe2000f8e00ff */
[----:B-1----:R-:W-:Y:S01]  /*5e90*/  MOV R11, UR5 ;  /* 0x00000005000b7c02 */ /* 0x002fe20008000f00 */
[----:B------:R-:W-:Y:S02]  /*5ea0*/  IMAD.U32 R10, RZ, RZ, UR4 ;  /* 0x00000004ff0a7e24 */ /* 0x000fe4000f8e00ff */
[----:B------:R-:W-:Y:S07]  /*5eb0*/  LEPC R20, `(.L_x_103) ;  /* 0x000000001014794e */ /* 0x000fee0000000000 */
[----:B----45:R-:W-:Y:S05]  /*5ec0*/  CALL.ABS.NOINC R2 ;  /* 0x0000000002007343 */ /* 0x030fea0003c00000 */
.L_x_103:
[----:B------:R-:W-:Y:S01]  /*5ed0*/  LOP3.LUT P0, RZ, R177, 0x1b0, RZ, 0xc0, !PT ;  /* 0x000001b0b1ff7812 */ /* 0x000fe2000780c0ff */
[----:B------:R-:W-:Y:S11]  /*5ee0*/  BSSY.RECONVERGENT B6, `(.L_x_104) ;  /* 0x0000013000067945 */ /* 0x000ff60003800200 */
[----:B------:R-:W-:Y:S01]  /*5ef0*/  @!UPT UIADD3 URZ, UPT, UPT, URZ, URZ, URZ ;  /* 0x000000fffffff290 */ /* 0x000fe2000fffe0ff */
[----:B------:R-:W-:Y:S05]  /*5f00*/  @!P0 BRA `(.L_x_105) ;  /* 0x0000000000408947 */ /* 0x000fea0003800000 */
        /* <DEDUP_REMOVED lines=16> */
.L_x_105:
[----:B------:R-:W-:Y:S05]  /*6010*/  BSYNC.RECONVERGENT B6 ;  /* 0x0000000000067941 */ /* 0x000fea0003800200 */
.L_x_104:
[----:B------:R-:W-:Y:S01]  /*6020*/  R2UR UR4, R160 ;  /* 0x00000000a00472ca */ /* 0x000fe200000e0000 */
[----:B------:R-:W-:Y:S01]  /*6030*/  UISETP.NE.U32.AND UP0, UPT, UR60, URZ, UPT ;  /* 0x000000ff3c00728c */ /* 0x000fe2000bf05070 */
[----:B------:R-:W-:Y:S02]  /*6040*/  ISETP.NE.U32.AND P4, PT, R156, RZ, PT ;  /* 0x000000ff9c00720c */ /* 0x000fe40003f85070 */
[----:B------:R-:W-:Y:S01]  /*6050*/  ISETP.NE.U32.AND P2, PT, RZ, UR46, PT ;  /* 0x0000002eff007c0c */ /* 0x000fe2000bf45070 */
[----:B------:R-:W-:Y:S01]  /*6060*/  UISETP.NE.AND.EX UP1, UPT, UR61, URZ, UPT, UP0 ;  /* 0x000000ff3d00728c */ /* 0x000fe2000bf25300 */
[----:B------:R-:W-:Y:S01]  /*6070*/  ISETP.NE.AND.EX P4, PT, R157, RZ, PT, P4 ;  /* 0x000000ff9d00720c */ /* 0x000fe20003f85340 */
[----:B------:R-:W-:Y:S01]  /*6080*/  UPLOP3.LUT UP0, UPT, UPT, UPT, UPT, 0x40, 0x4 ;  /* 0x000000000004789c */ /* 0x000fe20003f0e870 */
[----:B------:R-:W-:Y:S05]  /*6090*/  ISETP.NE.AND.EX P2, PT, RZ, UR47, PT, P2 ;  /* 0x0000002fff007c0c */ /* 0x000fea000bf45320 */
[----:B------:R-:W-:Y:S06]  /*60a0*/  UISETP.NE.AND UP2, UPT, UR4, URZ, UPT ;  /* 0x000000ff0400728c */ /* 0x000fec000bf45270 */
[----:B------:R-:W-:Y:S05]  /*60b0*/  PLOP3.LUT P1, PT, PT, PT, UP2, 0x80, 0x8 ;  /* 0x000000000008781c */ /* 0x000fea0003f2f028 */
[----:B------:R-:W-:Y:S06]  /*60c0*/  @UP2 UPLOP3.LUT UP0, UPT, UPT, UPT, UP1, 0x80, 0x8 ;  /* 0x000000000008289c */ /* 0x000fec0003f0f010 */
[----:B------:R-:W-:Y:S01]  /*60d0*/  PLOP3.LUT P0, PT, PT, PT, UP0, 0x80, 0x8 ;  /* 0x000000000008781c */ /* 0x000fe20003f0f008 */
[----:B------:R-:W-:Y:S01]  /*60e0*/  @!UPT UIADD3 URZ, UPT, UPT, URZ, URZ, URZ ;  /* 0x000000fffffff290 */ /* 0x000fe2000fffe0ff */
[----:B------:R-:W-:Y:S11]  /*60f0*/  BRA.U !UP1, `(.L_x_106) ;  /* 0x00000001093c7547 */ /* 0x000ff6000b800000 */
[----:B------:R-:W-:Y:S01]  /*6100*/  UISETP.NE.U32.AND UP0, UPT, UR46, URZ, UPT ;  /* 0x000000ff2e00728c */ /* 0x000fe2000bf05070 */
[----:B-1----:R-:W-:Y:S01]  /*6110*/  HFMA2 R0, -RZ, RZ, 0, 5.9604644775390625e-08 ;  /* 0x00000001ff007431 */ /* 0x002fe200000001ff */
[----:B------:R-:W1:Y:S01]  /*6120*/  LDCU.64 UR8, c[0x0][0x358] ;  /* 0x00006b00ff0877ac */ /* 0x000e620008000a00 */
[----:B------:R-:W-:Y:S01]  /*6130*/  IMAD.MOV.U32 R158, RZ, RZ, 0x1 ;  /* 0x00000001ff9e7424 */ /* 0x000fe200078e00ff */
[----:B------:R-:W-:Y:S06]  /*6140*/  UISETP.NE.AND.EX UP0, UPT, UR47, URZ, UPT, UP0 ;  /* 0x000000ff2f00728c */ /* 0x000fec000bf05300 */
[----:B------:R-:W-:Y:S05]  /*6150*/  PLOP3.LUT P3, PT, PT, PT, UP0, 0x80, 0x8 ;  /* 0x000000000008781c */ /* 0x000fea0003f6f008 */
[----:B------:R-:W2:Y:S01]  /*6160*/  @UP0 LDCU.64 UR4, c[0x0][0x888] ;  /* 0x00011100ff0407ac */ /* 0x000ea20008000a00 */
[----:B------:R-:W-:Y:S07]  /*6170*/  @UP0 UIMAD UR6, UR36, UR60, URZ ;  /* 0x0000003c240602a4 */ /* 0x000fee000f8e02ff */
[----:B------:R-:W-:Y:S01]  /*6180*/  @!P3 PRMT R158, R0, 0x7610, R158 ;  /* 0x00007610009eb816 */ /* 0x000fe2000000009e */
[----:B--2---:R-:W-:Y:S06]  /*6190*/  @UP0 UIMAD.WIDE UR4, UR6, 0x4, UR4 ;  /* 0x00000004060408a5 */ /* 0x004fec000f8e0204 */
[----:B------:R-:W-:Y:S01]  /*61a0*/  IMAD.U32 R2, RZ, RZ, UR4 ;  /* 0x00000004ff027e24 */ /* 0x000fe2000f8e00ff */
[----:B------:R-:W-:Y:S04]  /*61b0*/  MOV R3, UR5 ;  /* 0x0000000500037c02 */ /* 0x000fe80008000f00 */
[----:B------:R-:W2:Y:S01]  /*61c0*/  @!UP0 LDCU UR4, c[0x0][0x880] ;  /* 0x00011000ff0487ac */ /* 0x000ea20008000800 */
[----:B-1---5:R3:W5:Y:S02]  /*61d0*/  @P3 LDG.E R73, desc[UR8][R2.64] ;  /* 0x0000000802493981 */ /* 0x022764000c1e1900 */
[----:B--23--:R-:W-:Y:S02]  /*61e0*/  @!P3 IMAD.U32 R73, RZ, RZ, UR4 ;  /* 0x00000004ff49be24 */ /* 0x00cfe4000f8e00ff */
.L_x_106:
[----:B------:R-:W-:Y:S05]  /*61f0*/  @!P4 BRA `(.L_x_107) ;  /* 0x000000000024c947 */ /* 0x000fea0003800000 */
[----:B------:R-:W-:Y:S01]  /*6200*/  ISETP.NE.U32.AND P3, PT, R138, RZ, PT ;  /* 0x000000ff8a00720c */ /* 0x000fe20003f65070 */
[----:B------:R-:W2:Y:S03]  /*6210*/  LDCU.64 UR4, c[0x0][0x358] ;  /* 0x00006b00ff0477ac */ /* 0x000ea60008000a00 */
[----:B------:R-:W-:Y:S11]  /*6220*/  ISETP.NE.AND.EX P3, PT, R139, RZ, PT, P3 ;  /* 0x000000ff8b00720c */ /* 0x000ff60003f65330 */
[----:B------:R-:W-:Y:S02]  /*6230*/  @!UPT UIADD3 URZ, UPT, UPT, URZ, URZ, URZ ;  /* 0x000000fffffff290 */ /* 0x000fe4000fffe0ff */
[----:B------:R-:W3:Y:S01]  /*6240*/  @P3 LDC.64 R2, c[0x0][0x8a8] ;  /* 0x00022a00ff023b82 */ /* 0x000ee20000000a00 */
[----:B-1----:R-:W-:Y:S04]  /*6250*/  @P3 IMAD R0, R156, UR36, RZ ;  /* 0x000000249c003c24 */ /* 0x002fe8000f8e02ff */
[----:B---3--:R-:W-:Y:S05]  /*6260*/  @P3 IMAD.WIDE R2, R0, 0x4, R2 ;  /* 0x0000000400023825 */ /* 0x008fea00078e0202 */
[----:B--2--5:R2:W5:Y:S02]  /*6270*/  @P3 LDG.E R70, desc[UR4][R2.64] ;  /* 0x0000000402463981 */ /* 0x024564000c1e1900 */
[----:B--2---:R-:W3:Y:S02]  /*6280*/  @!P3 LDC R70, c[0x0][0x8a0] ;  /* 0x00022800ff46bb82 */ /* 0x004ee40000000800 */
.L_x_107:
[----:B-----5:R-:W-:Y:S01]  /*6290*/  FSETP.NEU.AND P4, PT, R73, RZ, PT ;  /* 0x000000ff4900720b */ /* 0x020fe20003f8d000 */
[----:B------:R-:W-:Y:S01]  /*62a0*/  BSSY B1, `(.L_x_108) ;  /* 0x0000047000017945 */ /* 0x000fe20003800000 */
[----:B------:R-:W-:Y:S01]  /*62b0*/  SEL R5, RZ, 0xffffffff, P2 ;  /* 0xffffffffff057807 */ /* 0x000fe20001000000 */
[----:B------:R-:W-:Y:S01]  /*62c0*/  IMAD.MOV.U32 R186, RZ, RZ, 0x1 ;  /* 0x00000001ffba7424 */ /* 0x000fe200078e00ff */
[----:B------:R-:W-:Y:S01]  /*62d0*/  LOP3.LUT P3, RZ, R158, 0xff, RZ, 0xc0, !PT ;  /* 0x000000ff9eff7812 */ /* 0x000fe2000786c0ff */
[----:B------:R-:W-:Y:S01]  /*62e0*/  IMAD R71, R68, 0x80, R69 ;  /* 0x0000008044477824 */ /* 0x000fe200078e0245 */
[----:B-1----:R-:W-:Y:S02]  /*62f0*/  @P1 SEL R0, RZ, 0xffffffff, P4 ;  /* 0xffffffffff001807 */ /* 0x002fe40002000000 */
[----:B------:R-:W-:Y:S02]  /*6300*/  CS2R R154, SRZ ;  /* 0x00000000009a7805 */ /* 0x000fe4000001ff00 */
[----:B------:R-:W-:Y:S02]  /*6310*/  LEA R3, R166, UR44, 0x3 ;  /* 0x0000002ca6037c11 */ /* 0x000fe4000f8e18ff */
[----:B------:R-:W-:Y:S02]  /*6320*/  CS2R R152, SRZ ;  /* 0x0000000000987805 */ /* 0x000fe4000001ff00 */
[----:B------:R-:W-:Y:S02]  /*6330*/  @P0 SEL R0, R5, R0, !P3 ;  /* 0x0000000005000207 */ /* 0x000fe40005800000 */
[----:B------:R-:W-:Y:S02]  /*6340*/  CS2R R150, SRZ ;  /* 0x0000000000967805 */ /* 0x000fe4000001ff00 */
[----:B------:R-:W-:Y:S02]  /*6350*/  LEA R161, R68, UR44, 0x3 ;  /* 0x0000002c44a17c11 */ /* 0x000fe4000f8e18ff */
[----:B------:R-:W-:Y:S02]  /*6360*/  CS2R R148, SRZ ;  /* 0x0000000000947805 */ /* 0x000fe4000001ff00 */
[----:B------:R-:W-:Y:S02]  /*6370*/  @P1 LOP3.LUT R0, R0, 0x1, RZ, 0xc0, !PT ;  /* 0x0000000100001812 */ /* 0x000fe400078ec0ff */
[----:B------:R-:W-:Y:S02]  /*6380*/  CS2R R146, SRZ ;  /* 0x0000000000927805 */ /* 0x000fe4000001ff00 */
[----:B------:R-:W-:Y:S02]  /*6390*/  SHF.L.U32 R4, R168, 0x1f, RZ ;  /* 0x0000001fa8047819 */ /* 0x000fe400000006ff */
[----:B------:R-:W-:Y:S02]  /*63a0*/  CS2R R144, SRZ ;  /* 0x0000000000907805 */ /* 0x000fe4000001ff00 */
[----:B------:R-:W-:Y:S02]  /*63b0*/  ISETP.NE.U32.OR P6, PT, R0, 0x1, !P1 ;  /* 0x000000010000780c */ /* 0x000fe40004fc5470 */
[----:B------:R-:W-:Y:S02]  /*63c0*/  CS2R R142, SRZ ;  /* 0x00000000008e7805 */ /* 0x000fe4000001ff00 */
[----:B------:R-:W-:Y:S02]  /*63d0*/  PLOP3.LUT P2, PT, PT, PT, UP1, 0x80, 0x8 ;  /* 0x000000000008781c */ /* 0x000fe40003f4f018 */
[----:B------:R-:W-:Y:S02]  /*63e0*/  CS2R R140, SRZ ;  /* 0x00000000008c7805 */ /* 0x000fe4000001ff00 */
[----:B------:R-:W-:Y:S02]  /*63f0*/  SEL R0, RZ, 0xffffffff, P4 ;  /* 0xffffffffff007807 */ /* 0x000fe40002000000 */
[----:B------:R-:W-:Y:S03]  /*6400*/  P2R R172, PR, RZ, 0x40 ;  /* 0x00000040ffac7803 */ /* 0x000fe60000000000 */
[----:B------:R-:W-:Y:S04]  /*6410*/  @P6 SHF.L.U32 R2, R165, 0x1f, RZ ;  /* 0x0000001fa5026819 */ /* 0x000fe800000006ff */
[----:B------:R-:W-:Y:S01]  /*6420*/  @P2 SEL R0, R5, R0, !P3 ;  /* 0x0000000005002207 */ /* 0x000fe20005800000 */
[----:B------:R-:W1:Y:S03]  /*6430*/  @P6 SYNCS.PHASECHK.TRANS64.TRYWAIT P1, [R3+URZ+0x80], R2 ;  /* 0x00008002030065a7 */ /* 0x000e6600080211ff */
[----:B------:R-:W-:Y:S04]  /*6440*/  LOP3.LUT R0, R0, 0x1, RZ, 0xc0, !PT ;  /* 0x0000000100007812 */ /* 0x000fe800078ec0ff */
[----:B------:R-:W-:Y:S04]  /*6450*/  ISETP.NE.U32.AND P5, PT, R0, 0x1, PT ;  /* 0x000000010000780c */ /* 0x000fe80003fa5070 */
[----:B------:R-:W-:Y:S01]  /*6460*/  P2R R187, PR, RZ, 0x20 ;  /* 0x00000020ffbb7803 */ /* 0x000fe20000000000 */
[----:B------:R2:W4:Y:S01]  /*6470*/  SYNCS.PHASECHK.TRANS64.TRYWAIT P0, [R161+URZ+0xd0], R4 ;  /* 0x0000d004a10075a7 */ /* 0x00052200080011ff */
[----:B-1----:R-:W-:Y:S01]  /*6480*/  @P6 SEL R186, RZ, 0x1, !P1 ;  /* 0x00000001ffba6807 */ /* 0x002fe20004800000 */
[----:B--2---:R-:W-:Y:S06]  /*6490*/  @!P6 BRA `(.L_x_109) ;  /* 0x00000000009ce947 */ /* 0x004fec0003800000 */
[----:B------:R-:W-:Y:S01]  /*64a0*/  @P5 IMAD R7, R166, 0x2000, R171 ;  /* 0x00002000a6075824 */ /* 0x000fe200078e02ab */
[----:B------:R-:W1:Y:S01]  /*64b0*/  S2R R0, SR_CgaCtaId ;  /* 0x0000000000007919 */ /* 0x000e620000008800 */
[----:B------:R-:W-:Y:S01]  /*64c0*/  ISETP.NE.AND P1, PT, R186, RZ, PT ;  /* 0x000000ffba00720c */ /* 0x000fe20003f25270 */
[----:B------:R-:W-:Y:S01]  /*64d0*/  BSSY B0, `(.L_x_110) ;  /* 0x0000010000007945 */ /* 0x000fe20003800000 */
[--C-:B------:R-:W-:Y:S01]  /*64e0*/  @P5 IMAD R8, R176, -0x10, R7.reuse ;  /* 0xfffffff0b0085824 */ /* 0x100fe200078e0207 */
[----:B------:R-:W-:Y:S01]  /*64f0*/  CS2R R142, SRZ ;  /* 0x00000000008e7805 */ /* 0x000fe2000001ff00 */
[----:B------:R-:W-:Y:S01]  /*6500*/  @P5 IMAD R6, R170, -0x10, R7 ;  /* 0xfffffff0aa065824 */ /* 0x000fe200078e0207 */
[----:B------:R-:W-:Y:S01]  /*6510*/  CS2R R140, SRZ ;  /* 0x00000000008c7805 */ /* 0x000fe2000001ff00 */
[----:B------:R-:W-:Y:S01]  /*6520*/  @P5 IMAD R5, R169, 0x10, R8 ;  /* 0x00000010a9055824 */ /* 0x000fe200078e0208 */
[----:B------:R-:W-:Y:S02]  /*6530*/  CS2R R150, SRZ ;  /* 0x0000000000967805 */ /* 0x000fe4000001ff00 */
[----:B------:R-:W-:Y:S02]  /*6540*/  CS2R R148, SRZ ;  /* 0x0000000000947805 */ /* 0x000fe4000001ff00 */
[----:B------:R-:W-:Y:S02]  /*6550*/  CS2R R146, SRZ ;  /* 0x0000000000927805 */ /* 0x000fe4000001ff00 */
[----:B------:R-:W-:Y:S02]  /*6560*/  CS2R R144, SRZ ;  /* 0x0000000000907805 */ /* 0x000fe4000001ff00 */
[----:B------:R-:W-:Y:S02]  /*6570*/  CS2R R154, SRZ ;  /* 0x00000000009a7805 */ /* 0x000fe4000001ff00 */
[----:B------:R-:W-:Y:S01]  /*6580*/  CS2R R152, SRZ ;  /* 0x0000000000987805 */ /* 0x000fe2000001ff00 */
[----:B------:R-:W-:Y:S06]  /*6590*/  @P1 BRA `(.L_x_111) ;  /* 0x00000000000c1947 */ /* 0x000fec0003800000 */
[----:B------:R-:W-:Y:S04]  /*65a0*/  SHF.L.U32 R2, R165, 0x1f, RZ ;  /* 0x0000001fa5027819 */ /* 0x000fe800000006ff */
[----:B------:R-:W2:Y:S02]  /*65b0*/  SYNCS.PHASECHK.TRANS64.TRYWAIT P1, [R3+URZ+0x80], R2 ;  /* 0x00008002030075a7 */ /* 0x000ea400080211ff */
[----:B--2---:R-:W-:Y:S05]  /*65c0*/  @!P1 BRA `(.L_x_112) ;  /* 0x0000003400d09947 */ /* 0x004fea0003800000 */
.L_x_111:
[----:B------:R-:W-:Y:S05]  /*65d0*/  BSYNC B0 ;  /* 0x0000000000007941 */ /* 0x000fea0003800000 */
.L_x_110:
[----:B------:R-:W-:Y:S01]  /*65e0*/  ISETP.NE.AND P1, PT, R187, RZ, PT ;  /* 0x000000ffbb00720c */ /* 0x000fe20003f25270 */
[----:B--2---:R-:W-:Y:S02]  /*65f0*/  VIADD R3, R3, 0x90 ;  /* 0x0000009003037836 */ /* 0x004fe40000000000 */
[----:B------:R-:W-:Y:S03]  /*6600*/  VIADD R166, R166, 0x1 ;  /* 0x00000001a6a67836 */ /* 0x000fe60000000000 */
[----:B-1----:R-:W-:Y:S07]  /*6610*/  PRMT R0, R0, 0x654, R3 ;  /* 0x0000065400007816 */ /* 0x002fee0000000003 */
[----:B------:R1:W2:Y:S04]  /*6620*/  @P1 LDS.128 R140, [R7] ;  /* 0x00000000078c1984 */ /* 0x0002a80000000c00 */
[----:B------:R1:W1:Y:S04]  /*6630*/  @P1 LDS.128 R148, [R6+0x20] ;  /* 0x0000200006941984 */ /* 0x0002680000000c00 */
[----:B------:R1:W1:Y:S04]  /*6640*/  @P1 LDS.128 R144, [R8+0x10] ;  /* 0x0000100008901984 */ /* 0x0002680000000c00 */
[----:B------:R1:W1:Y:S01]  /*6650*/  @P1 LDS.128 R152, [R5+0x10] ;  /* 0x0000100005981984 */ /* 0x0002620000000c00 */
[C---:B------:R-:W-:Y:S01]  /*6660*/  ISETP.NE.AND P1, PT, R166.reuse, 0x2, PT ;  /* 0x00000002a600780c */ /* 0x040fe20003f25270 */
[----:B------:R-:W-:Y:S01]  /*6670*/  @!PT LDS RZ, [RZ] ;  /* 0x00000000fffff984 */ /* 0x000fe20000000800 */
[----:B------:R-:W-:Y:S01]  /*6680*/  @!PT LDS RZ, [RZ] ;  /* 0x00000000fffff984 */ /* 0x000fe20000000800 */
[----:B------:R-:W-:Y:S01]  /*6690*/  @!PT LDS RZ, [RZ] ;  /* 0x00000000fffff984 */ /* 0x000fe20000000800 */
[----:B------:R-:W-:Y:S01]  /*66a0*/  @!PT LDS RZ, [RZ] ;  /* 0x00000000fffff984 */ /* 0x000fe20000000800 */
[----:B------:R5:W-:Y:S06]  /*66b0*/  MEMBAR.ALL.CTA ;  /* 0x0000000000007992 */ /* 0x000bec0000008000 */
[----:B-----5:R-:W5:Y:S01]  /*66c0*/  FENCE.VIEW.ASYNC.S ;  /* 0x00000000000073c6 */ /* 0x020f620000000000 */
[----:B------:R-:W-:Y:S01]  /*66d0*/  SEL R166, R166, RZ, P1 ;  /* 0x000000ffa6a67207 */ /* 0x000fe20000800000 */
[----:B-----5:R5:W-:Y:S02]  /*66e0*/  SYNCS.ARRIVE.TRANS64.RED.A1T0 RZ, [R0+URZ], RZ ;  /* 0x000000ff00ff79a7 */ /* 0x020be400081004ff */
[----:B-----5:R-:W-:Y:S04]  /*66f0*/  SEL R0, RZ, 0x1, P1 ;  /* 0x00000001ff007807 */ /* 0x020fe80000800000 */
[----:B--2---:R-:W-:Y:S02]  /*6700*/  LOP3.LUT R165, R165, R0, RZ, 0x3c, !PT ;  /* 0x00000000a5a57212 */ /* 0x004fe400078e3cff */
.L_x_109:
[----:B------:R-:W-:Y:S05]  /*6710*/  BSYNC B1 ;  /* 0x0000000000017941 */ /* 0x000fea0003800000 */
.L_x_108:
[----:B------:R-:W-:Y:S04]  /*6720*/  SHF.R.U32.HI R0, RZ, 0x15, R71 ;  /* 0x00000015ff007819 */ /* 0x000fe80000011647 */
[----:B------:R-:W-:Y:S01]  /*6730*/  LOP3.LUT P1, RZ, R0, 0x3, R159, 0x48, !PT ;  /* 0x0000000300ff7812 */ /* 0x000fe2000782489f */
[----:B------:R-:W-:Y:S01]  /*6740*/  @!UPT UIADD3 URZ, UPT, UPT, URZ, URZ, URZ ;  /* 0x000000fffffff290 */ /* 0x000fe2000fffe0ff */
[----:B----4-:R-:W-:Y:S11]  /*6750*/  @P0 BRA `(.L_x_113) ;  /* 0x0000000000080947 */ /* 0x010ff60003800000 */
[----:B------:R-:W2:Y:S02]  /*6760*/  SYNCS.PHASECHK.TRANS64.TRYWAIT P0, [R161+URZ+0xd0], R4 ;  /* 0x0000d004a10075a7 */ /* 0x000ea400080011ff */
[----:B--2---:R-:W-:Y:S05]  /*6770*/  @!P0 BRA `(.L_x_114) ;  /* 0x0000003400788947 */ /* 0x004fea0003800000 */
.L_x_113:
[----:B------:R-:W-:Y:S04]  /*6780*/  BSSY.RECONVERGENT B6, `(.L_x_115) ;  /* 0x0000012000067945 */ /* 0x000fe80003800200 */
[----:B------:R-:W-:Y:S05]  /*6790*/  @!P1 BRA `(.L_x_116) ;  /* 0x0000000000409947 */ /* 0x000fea0003800000 */
[----:B------:R-:W4:Y:S01]  /*67a0*/  LDCU.64 UR8, c[0x4][0x70] ;  /* 0x01000e00ff0877ac */ /* 0x000f220008000a00 */
[----:B------:R-:W-:Y:S01]  /*67b0*/  MOV R3, 0x0 ;  /* 0x0000000000037802 */ /* 0x000fe20000000f00 */
[----:B------:R-:W-:Y:S02]  /*67c0*/  HFMA2 R12, -RZ, RZ, 0, 5.9604644775390625e-08 ;  /* 0x00000001ff0c7431 */ /* 0x000fe400000001ff */
[----:B-1----:R-:W-:Y:S02]  /*67d0*/  IMAD.MOV.U32 R8, RZ, RZ, 0x192 ;  /* 0x00000192ff087424 */ /* 0x002fe400078e00ff */
[----:B------:R-:W-:Y:S01]  /*67e0*/  IMAD.MOV.U32 R13, RZ, RZ, RZ ;  /* 0x000000ffff0d7224 */ /* 0x000fe200078e00ff */
[----:B------:R-:W1:Y:S01]  /*67f0*/  LDCU.64 UR6, c[0x4][0x78] ;  /* 0x01000f00ff0677ac */ /* 0x000e620008000a00 */
[----:B------:R-:W3:Y:S01]  /*6800*/  LDC.64 R2, c[0x4][R3] ;  /* 0x0100000003027b82 */ /* 0x000ee20000000a00 */
[----:B------:R-:W5:Y:S01]  /*6810*/  LDCU.64 UR4, c[0x4][0x10] ;  /* 0x01000200ff0477ac */ /* 0x000f620008000a00 */
[----:B----4-:R-:W-:Y:S01]  /*6820*/  MOV R5, UR9 ;  /* 0x0000000900057c02 */ /* 0x010fe20008000f00 */
[----:B--2---:R-:W-:Y:S01]  /*6830*/  IMAD.U32 R4, RZ, RZ, UR8 ;  /* 0x00000008ff047e24 */ /* 0x004fe2000f8e00ff */
[----:B-1----:R-:W-:Y:S01]  /*6840*/  MOV R7, UR7 ;  /* 0x0000000700077c02 */ /* 0x002fe20008000f00 */
[----:B------:R-:W-:Y:S01]  /*6850*/  IMAD.U32 R6, RZ, RZ, UR6 ;  /* 0x00000006ff067e24 */ /* 0x000fe2000f8e00ff */
[----:B-----5:R-:W-:Y:S01]  /*6860*/  MOV R11, UR5 ;  /* 0x00000005000b7c02 */ /* 0x020fe20008000f00 */
[----:B------:R-:W-:Y:S02]  /*6870*/  IMAD.U32 R10, RZ, RZ, UR4 ;  /* 0x00000004ff0a7e24 */ /* 0x000fe4000f8e00ff */
[----:B------:R-:W-:Y:S07]  /*6880*/  LEPC R20, `(.L_x_116) ;  /* 0x000000001014794e */ /* 0x000fee0000000000 */
[----:B---3--:R-:W-:Y:S05]  /*6890*/  CALL.ABS.NOINC R2 ;  /* 0x0000000002007343 */ /* 0x008fea0003c00000 */
.L_x_116:
[----:B------:R-:W-:Y:S05]  /*68a0*/  BSYNC.RECONVERGENT B6 ;  /* 0x0000000000067941 */ /* 0x000fea0003800200 */
.L_x_115:
[-C--:B------:R-:W-:Y:S01]  /*68b0*/  F2FP.F16.E5M2.UNPACK_B R74, R140.reuse ;  /* 0x0000008cff4a723e */ /* 0x080fe200020004ff */
[----:B------:R-:W-:Y:S05]  /*68c0*/  WARPSYNC.ALL ;  /* 0x0000000000007948 */ /* 0x000fea0003800000 */
[----:B------:R-:W-:Y:S01]  /*68d0*/  R2UR UR4, R71 ;  /* 0x00000000470472ca */ /* 0x000fe200000e0000 */
[--C-:B------:R-:W-:Y:S01]  /*68e0*/  HADD2.F32 R72, -RZ, R74.reuse.H0_H0 ;  /* 0x2000004aff487230 */ /* 0x100fe20000004100 */
[----:B------:R-:W-:Y:S01]  /*68f0*/  F2FP.F16.E5M2.UNPACK_B R76, R140.H1 ;  /* 0x0000008cff4c723e */ /* 0x000fe200030004ff */
[----:B------:R-:W-:Y:S01]  /*6900*/  HADD2.F32 R75, -RZ, R74.H1_H1 ;  /* 0x3000004aff4b7230 */ /* 0x000fe20000004100 */
[-C--:B------:R-:W-:Y:S01]  /*6910*/  F2FP.F16.E5M2.UNPACK_B R78, R141.reuse ;  /* 0x0000008dff4e723e */ /* 0x080fe200020004ff */
[----:B------:R-:W-:Y:S01]  /*6920*/  BSSY.RECONVERGENT B0, `(.L_x_117) ;  /* 0x000011d000007945 */ /* 0x000fe20003800200 */
[----:B------:R-:W-:Y:S01]  /*6930*/  F2FP.F16.E5M2.UNPACK_B R80, R141.H1 ;  /* 0x0000008dff50723e */ /* 0x000fe200030004ff */
[----:B------:R-:W-:Y:S01]  /*6940*/  HADD2.F32 R74, -RZ, R76.H0_H0 ;  /* 0x2000004cff4a7230 */ /* 0x000fe20000004100 */
[-C--:B------:R-:W-:Y:S01]  /*6950*/  F2FP.F16.E5M2.UNPACK_B R82, R142.reuse ;  /* 0x0000008eff52723e */ /* 0x080fe200020004ff */
[--C-:B------:R-:W-:Y:S01]  /*6960*/  HADD2.F32 R77, -RZ, R78.reuse.H0_H0 ;  /* 0x2000004eff4d7230 */ /* 0x100fe20000004100 */
[----:B------:R-:W-:Y:S01]  /*6970*/  F2FP.F16.E5M2.UNPACK_B R84, R142.H1 ;  /* 0x0000008eff54723e */ /* 0x000fe200030004ff */
[----:B------:R-:W-:Y:S01]  /*6980*/  HADD2.F32 R78, -RZ, R78.H1_H1 ;  /* 0x3000004eff4e7230 */ /* 0x000fe20000004100 */
[-C--:B------:R-:W-:Y:S01]  /*6990*/  F2FP.F16.E5M2.UNPACK_B R86, R143.reuse ;  /* 0x0000008fff56723e */ /* 0x080fe200020004ff */
[----:B-12---:R-:W3:Y:S01]  /*69a0*/  LDTM.x64 R4, tmem[UR4] ;  /* 0x00000004000479ee */ /* 0x006ee20008340000 */
[----:B------:R-:W-:Y:S01]  /*69b0*/  F2FP.F16.E5M2.UNPACK_B R88, R143.H1 ;  /* 0x0000008fff58723e */ /* 0x000fe200030004ff */
[----:B------:R-:W-:Y:S01]  /*69c0*/  HADD2.F32 R76, -RZ, R76.H1_H1 ;  /* 0x3000004cff4c7230 */ /* 0x000fe20000004100 */
[-C--:B------:R-:W-:Y:S01]  /*69d0*/  F2FP.F16.E5M2.UNPACK_B R90, R144.reuse ;  /* 0x00000090ff5a723e */ /* 0x080fe200020004ff */
[----:B------:R-:W-:Y:S01]  /*69e0*/  HADD2.F32 R79, -RZ, R80.H0_H0 ;  /* 0x20000050ff4f7230 */ /* 0x000fe20000004100 */
[----:B------:R-:W-:Y:S01]  /*69f0*/  F2FP.F16.E5M2.UNPACK_B R92, R144.H1 ;  /* 0x00000090ff5c723e */ /* 0x000fe200030004ff */
[--C-:B------:R-:W-:Y:S01]  /*6a00*/  HADD2.F32 R81, -RZ, R82.reuse.H0_H0 ;  /* 0x20000052ff517230 */ /* 0x100fe20000004100 */
[----:B------:R-:W-:Y:S01]  /*6a10*/  ISETP.NE.AND P6, PT, R172, RZ, PT ;  /* 0x000000ffac00720c */ /* 0x000fe20003fc5270 */
[----:B------:R-:W-:Y:S01]  /*6a20*/  HADD2.F32 R82, -RZ, R82.H1_H1 ;  /* 0x30000052ff527230 */ /* 0x000fe20000004100 */
[----:B------:R-:W-:Y:S01]  /*6a30*/  SHF.L.U32 R196, R164, 0x4, RZ ;  /* 0x00000004a4c47819 */ /* 0x000fe200000006ff */
[--C-:B------:R-:W-:Y:S01]  /*6a40*/  HADD2.F32 R85, -RZ, R86.reuse.H0_H0 ;  /* 0x20000056ff557230 */ /* 0x100fe20000004100 */
[----:B------:R-:W-:Y:S01]  /*6a50*/  SHF.L.U32 R200, R163, 0x4, RZ ;  /* 0x00000004a3c87819 */ /* 0x000fe200000006ff */
[----:B------:R-:W-:Y:S01]  /*6a60*/  HADD2.F32 R86, -RZ, R86.H1_H1 ;  /* 0x30000056ff567230 */ /* 0x000fe20000004100 */
[C---:B------:R-:W-:Y:S01]  /*6a70*/  IADD3 R179, PT, PT, R171.reuse, R196, RZ ;  /* 0x000000c4abb37210 */ /* 0x040fe20007ffe0ff */
[--C-:B------:R-:W-:Y:S01]  /*6a80*/  HADD2.F32 R89, -RZ, R90.reuse.H0_H0 ;  /* 0x2000005aff597230 */ /* 0x100fe20000004100 */
[----:B------:R-:W-:Y:S01]  /*6a90*/  IADD3 R185, PT, PT, R171, R200, RZ ;  /* 0x000000c8abb97210 */ /* 0x000fe20007ffe0ff */
[----:B------:R-:W-:Y:S01]  /*6aa0*/  HADD2.F32 R90, -RZ, R90.H1_H1 ;  /* 0x3000005aff5a7230 */ /* 0x000fe20000004100 */
[----:B------:R-:W-:Y:S01]  /*6ab0*/  SHF.L.U32 R198, R169, 0x4, RZ ;  /* 0x00000004a9c67819 */ /* 0x000fe200000006ff */
[----:B------:R-:W-:Y:S01]  /*6ac0*/  HADD2.F32 R80, -RZ, R80.H1_H1 ;  /* 0x30000050ff507230 */ /* 0x000fe20000004100 */
[----:B------:R-:W-:Y:S01]  /*6ad0*/  F2FP.F16.E5M2.UNPACK_B R94, R145 ;  /* 0x00000091ff5e723e */ /* 0x000fe200020004ff */
[--C-:B------:R-:W-:Y:S01]  /*6ae0*/  HADD2.F32 R83, -RZ, R84.reuse.H0_H0 ;  /* 0x20000054ff537230 */ /* 0x100fe20000004100 */
[----:B------:R-:W-:Y:S01]  /*6af0*/  IADD3 R184, PT, PT, R198, R179, RZ ;  /* 0x000000b3c6b87210 */ /* 0x000fe20007ffe0ff */
[----:B------:R-:W-:Y:S01]  /*6b00*/  HADD2.F32 R84, -RZ, R84.H1_H1 ;  /* 0x30000054ff547230 */ /* 0x000fe20000004100 */
[----:B------:R-:W-:Y:S01]  /*6b10*/  F2FP.F16.E5M2.UNPACK_B R98, R146 ;  /* 0x00000092ff62723e */ /* 0x000fe200020004ff */
[C---:B---3--:R-:W-:Y:S01]  /*6b20*/  FMUL R0, R70.reuse, R4 ;  /* 0x0000000446007220 */ /* 0x048fe20000400000 */
[C---:B------:R-:W-:Y:S01]  /*6b30*/  FMUL R2, R70.reuse, R5 ;  /* 0x0000000546027220 */ /* 0x040fe20000400000 */
[C---:B------:R-:W-:Y:S01]  /*6b40*/  FMUL R4, R70.reuse, R8 ;  /* 0x0000000846047220 */ /* 0x040fe20000400000 */
[C---:B------:R-:W-:Y:S01]  /*6b50*/  FMUL R5, R70.reuse, R9 ;  /* 0x0000000946057220 */ /* 0x040fe20000400000 */
[C---:B------:R-:W-:Y:S01]  /*6b60*/  FFMA R0, R73.reuse, R72, R0 ;  /* 0x0000004849007223 */ /* 0x040fe20000000000 */
[C---:B------:R-:W-:Y:S01]  /*6b70*/  FFMA R2, R73.reuse, R75, R2 ;  /* 0x0000004b49027223 */ /* 0x040fe20000000002 */
[C---:B------:R-:W-:Y:S01]  /*6b80*/  FMUL R8, R70.reuse, R12 ;  /* 0x0000000c46087220 */ /* 0x040fe20000400000 */
[C---:B------:R-:W-:Y:S01]  /*6b90*/  FMUL R9, R70.reuse, R13 ;  /* 0x0000000d46097220 */ /* 0x040fe20000400000 */
[C---:B------:R-:W-:Y:S01]  /*6ba0*/  FMUL R12, R70.reuse, R16 ;  /* 0x00000010460c7220 */ /* 0x040fe20000400000 */
[C---:B------:R-:W-:Y:S01]  /*6bb0*/  FMUL R13, R70.reuse, R17 ;  /* 0x00000011460d7220 */ /* 0x040fe20000400000 */
[C---:B------:R-:W-:Y:S01]  /*6bc0*/  FMUL R16, R70.reuse, R20 ;  /* 0x0000001446107220 */ /* 0x040fe20000400000 */
[C---:B------:R-:W-:Y:S01]  /*6bd0*/  FMUL R17, R70.reuse, R21 ;  /* 0x0000001546117220 */ /* 0x040fe20000400000 */
[--C-:B------:R-:W-:Y:S02]  /*6be0*/  HADD2.F32 R93, -RZ, R94.reuse.H0_H0 ;  /* 0x2000005eff5d7230 */ /* 0x100fe40000004100 */
[C---:B------:R-:W-:Y:S01]  /*6bf0*/  FMUL R20, R70.reuse, R24 ;  /* 0x0000001846147220 */ /* 0x040fe20000400000 */
[----:B------:R-:W-:Y:S02]  /*6c00*/  HADD2.F32 R94, -RZ, R94.H1_H1 ;  /* 0x3000005eff5e7230 */ /* 0x000fe40000004100 */
[C---:B------:R-:W-:Y:S01]  /*6c10*/  FMUL R21, R70.reuse, R25 ;  /* 0x0000001946157220 */ /* 0x040fe20000400000 */
[--C-:B------:R-:W-:Y:S02]  /*6c20*/  HADD2.F32 R97, -RZ, R98.reuse.H0_H0 ;  /* 0x20000062ff617230 */ /* 0x100fe40000004100 */
[C---:B------:R-:W-:Y:S01]  /*6c30*/  FMUL R24, R70.reuse, R28 ;  /* 0x0000001c46187220 */ /* 0x040fe20000400000 */
[----:B------:R-:W-:Y:S02]  /*6c40*/  HADD2.F32 R98, -RZ, R98.H1_H1 ;  /* 0x30000062ff627230 */ /* 0x000fe40000004100 */
[C---:B------:R-:W-:Y:S01]  /*6c50*/  FMUL R25, R70.reuse, R29 ;  /* 0x0000001d46197220 */ /* 0x040fe20000400000 */
[C---:B------:R-:W-:Y:S01]  /*6c60*/  FMUL R28, R70.reuse, R32 ;  /* 0x00000020461c7220 */ /* 0x040fe20000400000 */
[C---:B------:R-:W-:Y:S01]  /*6c70*/  FMUL R29, R70.reuse, R33 ;  /* 0x00000021461d7220 */ /* 0x040fe20000400000 */
[C---:B------:R-:W-:Y:S01]  /*6c80*/  FMUL R32, R70.reuse, R36 ;  /* 0x0000002446207220 */ /* 0x040fe20000400000 */
[----:B------:R-:W-:Y:S01]  /*6c90*/  F2FP.F16.E5M2.UNPACK_B R96, R145.H1 ;  /* 0x00000091ff60723e */ /* 0x000fe200030004ff */
[C---:B------:R-:W-:Y:S01]  /*6ca0*/  FMUL R33, R70.reuse, R37 ;  /* 0x0000002546217220 */ /* 0x040fe20000400000 */
[C---:B------:R-:W-:Y:S01]  /*6cb0*/  FMUL R36, R70.reuse, R40 ;  /* 0x0000002846247220 */ /* 0x040fe20000400000 */
[----:B------:R-:W-:Y:S01]  /*6cc0*/  F2FP.F16.E5M2.UNPACK_B R100, R146.H1 ;  /* 0x00000092ff64723e */ /* 0x000fe200030004ff */
[C---:B------:R-:W-:Y:S01]  /*6cd0*/  FMUL R37, R70.reuse, R41 ;  /* 0x0000002946257220 */ /* 0x040fe20000400000 */
[C---:B------:R-:W-:Y:S01]  /*6ce0*/  FMUL R40, R70.reuse, R44 ;  /* 0x0000002c46287220 */ /* 0x040fe20000400000 */
[----:B------:R-:W-:Y:S01]  /*6cf0*/  F2FP.F16.E5M2.UNPACK_B R102, R147 ;  /* 0x00000093ff66723e */ /* 0x000fe200020004ff */
[C---:B------:R-:W-:Y:S01]  /*6d00*/  FMUL R41, R70.reuse, R45 ;  /* 0x0000002d46297220 */ /* 0x040fe20000400000 */
[C---:B------:R-:W-:Y:S01]  /*6d10*/  FMUL R44, R70.reuse, R48 ;  /* 0x00000030462c7220 */ /* 0x040fe20000400000 */
[----:B------:R-:W-:Y:S01]  /*6d20*/  F2FP.F16.E5M2.UNPACK_B R104, R147.H1 ;  /* 0x00000093ff68723e */ /* 0x000fe200030004ff */
[C---:B------:R-:W-:Y:S01]  /*6d30*/  FMUL R45, R70.reuse, R49 ;  /* 0x00000031462d7220 */ /* 0x040fe20000400000 */
[--C-:B------:R-:W-:Y:S02]  /*6d40*/  HADD2.F32 R101, -RZ, R102.reuse.H0_H0 ;  /* 0x20000066ff657230 */ /* 0x100fe40000004100 */
[C---:B------:R-:W-:Y:S01]  /*6d50*/  FMUL R48, R70.reuse, R52 ;  /* 0x0000003446307220 */ /* 0x040fe20000400000 */
[----:B------:R-:W-:Y:S01]  /*6d60*/  F2FP.F16.E5M2.UNPACK_B R106, R148 ;  /* 0x00000094ff6a723e */ /* 0x000fe200020004ff */
[----:B------:R-:W-:Y:S02]  /*6d70*/  HADD2.F32 R102, -RZ, R102.H1_H1 ;  /* 0x30000066ff667230 */ /* 0x000fe40000004100 */
[C---:B------:R-:W-:Y:S01]  /*6d80*/  FMUL R49, R70.reuse, R53 ;  /* 0x0000003546317220 */ /* 0x040fe20000400000 */
[C---:B------:R-:W-:Y:S01]  /*6d90*/  FMUL R52, R70.reuse, R56 ;  /* 0x0000003846347220 */ /* 0x040fe20000400000 */
[----:B------:R-:W-:Y:S01]  /*6da0*/  F2FP.F16.E5M2.UNPACK_B R108, R148.H1 ;  /* 0x00000094ff6c723e */ /* 0x000fe200030004ff */
[--C-:B------:R-:W-:Y:S02]  /*6db0*/  HADD2.F32 R105, -RZ, R106.reuse.H0_H0 ;  /* 0x2000006aff697230 */ /* 0x100fe40000004100 */
[C---:B------:R-:W-:Y:S01]  /*6dc0*/  FMUL R53, R70.reuse, R57 ;  /* 0x0000003946357220 */ /* 0x040fe20000400000 */
[----:B------:R-:W-:Y:S02]  /*6dd0*/  HADD2.F32 R106, -RZ, R106.H1_H1 ;  /* 0x3000006aff6a7230 */ /* 0x000fe40000004100 */
        /* <DEDUP_REMOVED lines=11> */
[C---:B------:R-:W-:Y:S01]  /*6e90*/  FFMA R3, R73.reuse, R74, R3 ;  /* 0x0000004a49037223 */ /* 0x040fe20000000003 */
[----:B------:R-:W-:Y:S01]  /*6ea0*/  F2FP.F16.E5M2.UNPACK_B R116, R150.H1 ;  /* 0x00000096ff74723e */ /* 0x000fe200030004ff */
[--C-:B------:R-:W-:Y:S02]  /*6eb0*/  HADD2.F32 R113, -RZ, R114.reuse.H0_H0 ;  /* 0x20000072ff717230 */ /* 0x100fe40000004100 */
[C---:B------:R-:W-:Y:S01]  /*6ec0*/  FFMA R7, R73.reuse, R76, R7 ;  /* 0x0000004c49077223 */ /* 0x040fe20000000007 */
[C---:B------:R-:W-:Y:S01]  /*6ed0*/  FFMA R4, R73.reuse, R77, R4 ;  /* 0x0000004d49047223 */ /* 0x040fe20000000004 */
[----:B------:R-:W-:Y:S01]  /*6ee0*/  F2FP.F16.E5M2.UNPACK_B R118, R151 ;  /* 0x00000097ff76723e */ /* 0x000fe200020004ff */
[----:B------:R-:W-:Y:S01]  /*6ef0*/  FFMA R5, R73, R78, R5 ;  /* 0x0000004e49057223 */ /* 0x000fe20000000005 */
[----:B------:R-:W-:Y:S01]  /*6f00*/  HADD2.F32 R114, -RZ, R114.H1_H1 ;  /* 0x30000072ff727230 */ /* 0x000fe20000004100 */
[----:B------:R-:W-:Y:S01]  /*6f10*/  F2FP.SATFINITE.E5M2.F32.PACK_AB_MERGE_C R173, R7, R3, RZ ;  /* 0x0000000307ad723e */ /* 0x000fe200048060ff */
[C---:B------:R-:W-:Y:S01]  /*6f20*/  FMUL R6, R70.reuse, R10 ;  /* 0x0000000a46067220 */ /* 0x040fe20000400000 */
[--C-:B------:R-:W-:Y:S02]  /*6f30*/  HADD2.F32 R117, -RZ, R118.reuse.H0_H0 ;  /* 0x20000076ff757230 */ /* 0x100fe40000004100 */
[----:B------:R-:W-:Y:S01]  /*6f40*/  FMUL R11, R70, R11 ;  /* 0x0000000b460b7220 */ /* 0x000fe20000400000 */
[----:B------:R-:W-:Y:S01]  /*6f50*/  F2FP.SATFINITE.E5M2.F32.PACK_AB_MERGE_C R172, R2, R0, R173 ;  /* 0x0000000002ac723e */ /* 0x000fe200048060ad */
[C---:B------:R-:W-:Y:S01]  /*6f60*/  FFMA R6, R73.reuse, R79, R6 ;  /* 0x0000004f49067223 */ /* 0x040fe20000000006 */
[----:B------:R-:W-:Y:S02]  /*6f70*/  HADD2.F32 R118, -RZ, R118.H1_H1 ;  /* 0x30000076ff767230 */ /* 0x000fe40000004100 */
[C---:B------:R-:W-:Y:S01]  /*6f80*/  FFMA R11, R73.reuse, R80, R11 ;  /* 0x00000050490b7223 */ /* 0x040fe2000000000b */
[C---:B------:R-:W-:Y:S01]  /*6f90*/  FFMA R8, R73.reuse, R81, R8 ;  /* 0x0000005149087223 */ /* 0x040fe20000000008 */
[----:B------:R-:W-:Y:S01]  /*6fa0*/  F2FP.F16.E5M2.UNPACK_B R120, R151.H1 ;  /* 0x00000097ff78723e */ /* 0x000fe200030004ff */
[----:B------:R-:W-:Y:S01]  /*6fb0*/  FFMA R9, R73, R82, R9 ;  /* 0x0000005249097223 */ /* 0x000fe20000000009 */
[C---:B------:R-:W-:Y:S01]  /*6fc0*/  FMUL R10, R70.reuse, R14 ;  /* 0x0000000e460a7220 */ /* 0x040fe20000400000 */
[----:B------:R-:W-:Y:S01]  /*6fd0*/  F2FP.F16.E5M2.UNPACK_B R122, R152 ;  /* 0x00000098ff7a723e */ /* 0x000fe200020004ff */
[C---:B------:R-:W-:Y:S01]  /*6fe0*/  FMUL R15, R70.reuse, R15 ;  /* 0x0000000f460f7220 */ /* 0x040fe20000400000 */
[----:B------:R-:W-:Y:S01]  /*6ff0*/  HADD2.F32 R87, -RZ, R88.H0_H0 ;  /* 0x20000058ff577230 */ /* 0x000fe20000004100 */
[----:B------:R-:W-:Y:S01]  /*7000*/  F2FP.SATFINITE.E5M2.F32.PACK_AB_MERGE_C R174, R11, R6, RZ ;  /* 0x000000060bae723e */ /* 0x000fe200048060ff */
[C---:B------:R-:W-:Y:S01]  /*7010*/  FFMA R10, R73.reuse, R83, R10 ;  /* 0x00000053490a7223 */ /* 0x040fe2000000000a */
[C---:B------:R-:W-:Y:S01]  /*7020*/  FFMA R15, R73.reuse, R84, R15 ;  /* 0x00000054490f7223 */ /* 0x040fe2000000000f */
[C---:B------:R-:W-:Y:S01]  /*7030*/  FFMA R12, R73.reuse, R85, R12 ;  /* 0x00000055490c7223 */ /* 0x040fe2000000000c */
[----:B------:R-:W-:Y:S01]  /*7040*/  F2FP.F16.E5M2.UNPACK_B R124, R152.H1 ;  /* 0x00000098ff7c723e */ /* 0x000fe200030004ff */
[----:B------:R-:W-:Y:S01]  /*7050*/  FFMA R13, R73, R86, R13 ;  /* 0x00000056490d7223 */ /* 0x000fe2000000000d */
[----:B------:R-:W-:Y:S01]  /*7060*/  F2FP.SATFINITE.E5M2.F32.PACK_AB_MERGE_C R173, R5, R4, R174 ;  /* 0x0000000405ad723e */ /* 0x000fe200048060ae */
[--C-:B------:R-:W-:Y:S01]  /*7070*/  HADD2.F32 R121, -RZ, R122.reuse.H0_H0 ;  /* 0x2000007aff797230 */ /* 0x100fe20000004100 */
[----:B------:R-:W-:Y:S01]  /*7080*/  F2FP.SATFINITE.E5M2.F32.PACK_AB_MERGE_C R174, R15, R10, RZ ;  /* 0x0000000a0fae723e */ /* 0x000fe200048060ff */
[----:B------:R-:W-:Y:S02]  /*7090*/  HADD2.F32 R122, -RZ, R122.H1_H1 ;  /* 0x3000007aff7a7230 */ /* 0x000fe40000004100 */
[C---:B------:R-:W-:Y:S01]  /*70a0*/  FMUL R14, R70.reuse, R18 ;  /* 0x00000012460e7220 */ /* 0x040fe20000400000 */
[----:B------:R-:W-:Y:S01]  /*70b0*/  HADD2.F32 R88, -RZ, R88.H1_H1 ;  /* 0x30000058ff587230 */ /* 0x000fe20000004100 */
[----:B------:R-:W-:Y:S01]  /*70c0*/  F2FP.SATFINITE.E5M2.F32.PACK_AB_MERGE_C R174, R9, R8, R174 ;  /* 0x0000000809ae723e */ /* 0x000fe200048060ae */
[C---:B------:R-:W-:Y:S01]  /*70d0*/  FMUL R19, R70.reuse, R19 ;  /* 0x0000001346137220 */ /* 0x040fe20000400000 */
[--C-:B------:R-:W-:Y:S02]  /*70e0*/  HADD2.F32 R91, -RZ, R92.reuse.H0_H0 ;  /* 0x2000005cff5b7230 */ /* 0x100fe40000004100 */
[C---:B------:R-:W-:Y:S01]  /*70f0*/  FFMA R14, R73.reuse, R87, R14 ;  /* 0x00000057490e7223 */ /* 0x040fe2000000000e */
[----:B------:R-:W-:Y:S02]  /*7100*/  HADD2.F32 R92, -RZ, R92.H1_H1 ;  /* 0x3000005cff5c7230 */ /* 0x000fe40000004100 */
[C---:B------:R-:W-:Y:S01]  /*7110*/  FFMA R19, R73.reuse, R88, R19 ;  /* 0x0000005849137223 */ /* 0x040fe20000000013 */
[C---:B------:R-:W-:Y:S01]  /*7120*/  FFMA R16, R73.reuse, R89, R16 ;  /* 0x0000005949107223 */ /* 0x040fe20000000010 */
        /* <DEDUP_REMOVED lines=17> */
[----:B------:R1:W-:Y:S01]  /*7240*/  STS.128 [R137+UR44+0x4200], R172 ;  /* 0x004200ac89007988 */ /* 0x0003e20008000c2c */
[----:B------:R-:W-:Y:S01]  /*7250*/  F2FP.SATFINITE.E5M2.F32.PACK_AB_MERGE_C R180, R17, R16, R180 ;  /* 0x0000001011b4723e */ /* 0x000fe200048060b4 */
[C---:B------:R-:W-:Y:S01]  /*7260*/  FFMA R22, R73.reuse, R95, R22 ;  /* 0x0000005f49167223 */ /* 0x040fe20000000016 */
[C---:B------:R-:W-:Y:S01]  /*7270*/  FMUL R27, R70.reuse, R27 ;  /* 0x0000001b461b7220 */ /* 0x040fe20000400000 */
[--C-:B------:R-:W-:Y:S02]  /*7280*/  HADD2.F32 R99, -RZ, R100.reuse.H0_H0 ;  /* 0x20000064ff637230 */ /* 0x100fe40000004100 */
[C---:B------:R-:W-:Y:S01]  /*7290*/  FMUL R26, R70.reuse, R30 ;  /* 0x0000001e461a7220 */ /* 0x040fe20000400000 */
[----:B------:R-:W-:Y:S02]  /*72a0*/  HADD2.F32 R100, -RZ, R100.H1_H1 ;  /* 0x30000064ff647230 */ /* 0x000fe40000004100 */
[C---:B------:R-:W-:Y:S01]  /*72b0*/  FFMA R27, R73.reuse, R96, R27 ;  /* 0x00000060491b7223 */ /* 0x040fe2000000001b */
[C---:B------:R-:W-:Y:S01]  /*72c0*/  FFMA R24, R73.reuse, R97, R24 ;  /* 0x0000006149187223 */ /* 0x040fe20000000018 */
[C---:B------:R-:W-:Y:S01]  /*72d0*/  FFMA R25, R73.reuse, R98, R25 ;  /* 0x0000006249197223 */ /* 0x040fe20000000019 */
[----:B------:R-:W-:Y:S01]  /*72e0*/  F2FP.F16.E5M2.UNPACK_B R130, R154 ;  /* 0x0000009aff82723e */ /* 0x000fe200020004ff */
[----:B------:R-:W-:Y:S01]  /*72f0*/  FFMA R26, R73, R99, R26 ;  /* 0x00000063491a7223 */ /* 0x000fe2000000001a */
[----:B------:R-:W-:Y:S01]  /*7300*/  F2FP.SATFINITE.E5M2.F32.PACK_AB_MERGE_C R181, R27, R22, RZ ;  /* 0x000000161bb5723e */ /* 0x000fe200048060ff */
[C---:B------:R-:W-:Y:S01]  /*7310*/  FMUL R31, R70.reuse, R31 ;  /* 0x0000001f461f7220 */ /* 0x040fe20000400000 */
[--C-:B------:R-:W-:Y:S02]  /*7320*/  HADD2.F32 R103, -RZ, R104.reuse.H0_H0 ;  /* 0x20000068ff677230 */ /* 0x100fe40000004100 */
[C---:B------:R-:W-:Y:S01]  /*7330*/  FMUL R30, R70.reuse, R34 ;  /* 0x00000022461e7220 */ /* 0x040fe20000400000 */
[----:B------:R-:W-:Y:S01]  /*7340*/  HADD2.F32 R104, -RZ, R104.H1_H1 ;  /* 0x30000068ff687230 */ /* 0x000fe20000004100 */
[----:B------:R-:W-:Y:S01]  /*7350*/  F2FP.SATFINITE.E5M2.F32.PACK_AB_MERGE_C R181, R21, R20, R181 ;  /* 0x0000001415b5723e */ /* 0x000fe200048060b5 */
[C---:B------:R-:W-:Y:S01]  /*7360*/  FFMA R31, R73.reuse, R100, R31 ;  /* 0x00000064491f7223 */ /* 0x040fe2000000001f */
[C---:B------:R-:W-:Y:S01]  /*7370*/  FFMA R28, R73.reuse, R101, R28 ;  /* 0x00000065491c7223 */ /* 0x040fe2000000001c */
[C---:B------:R-:W-:Y:S01]  /*7380*/  FFMA R29, R73.reuse, R102, R29 ;  /* 0x00000066491d7223 */ /* 0x040fe2000000001d */
[----:B------:R-:W-:Y:S01]  /*7390*/  F2FP.F16.E5M2.UNPACK_B R132, R154.H1 ;  /* 0x0000009aff84723e */ /* 0x000fe200030004ff */
[----:B------:R-:W-:Y:S01]  /*73a0*/  FFMA R30, R73, R103, R30 ;  /* 0x00000067491e7223 */ /* 0x000fe2000000001e */
[----:B------:R-:W-:Y:S01]  /*73b0*/  F2FP.SATFINITE.E5M2.F32.PACK_AB_MERGE_C R182, R31, R26, RZ ;  /* 0x0000001a1fb6723e */ /* 0x000fe200048060ff */
[----:B------:R-:W-:Y:S02]  /*73c0*/  HADD2.F32 R129, -RZ, R130.H0_H0 ;  /* 0x20000082ff817230 */ /* 0x000fe40000004100 */
[C---:B------:R-:W-:Y:S01]  /*73d0*/  FMUL R35, R70.reuse, R35 ;  /* 0x0000002346237220 */ /* 0x040fe20000400000 */
[----:B------:R-:W-:Y:S01]  /*73e0*/  HADD2.F32 R107, -RZ, R108.H0_H0 ;  /* 0x2000006cff6b7230 */ /* 0x000fe20000004100 */
[----:B------:R-:W-:Y:S01]  /*73f0*/  F2FP.SATFINITE.E5M2.F32.PACK_AB_MERGE_C R182, R25, R24, R182 ;  /* 0x0000001819b6723e */ /* 0x000fe200048060b6 */
[----:B------:R-:W-:Y:S02]  /*7400*/  HADD2.F32 R130, -RZ, R130.H1_H1 ;  /* 0x30000082ff827230 */ /* 0x000fe40000004100 */
[C---:B------:R-:W-:Y:S01]  /*7410*/  FFMA R35, R73.reuse, R104, R35 ;  /* 0x0000006849237223 */ /* 0x040fe20000000023 */
[C---:B------:R-:W-:Y:S01]  /*7420*/  FFMA R32, R73.reuse, R105, R32 ;  /* 0x0000006949207223 */ /* 0x040fe20000000020 */
[----:B------:R-:W-:Y:S01]  /*7430*/  FFMA R33, R73, R106, R33 ;  /* 0x0000006a49217223 */ /* 0x000fe20000000021 */
[----:B------:R-:W-:Y:S02]  /*7440*/  HADD2.F32 R108, -RZ, R108.H1_H1 ;  /* 0x3000006cff6c7230 */ /* 0x000fe40000004100 */
        /* <DEDUP_REMOVED lines=16> */
[----:B------:R1:W-:Y:S01]  /*7550*/  STS.128 [R179+0x4010], R180 ;  /* 0x004010b4b3007388 */ /* 0x0003e20000000c00 */
[----:B------:R-:W-:Y:S01]  /*7560*/  F2FP.SATFINITE.E5M2.F32.PACK_AB_MERGE_C R188, R33, R32, R188 ;  /* 0x0000002021bc723e */ /* 0x000fe200048060bc */
[C---:B------:R-:W-:Y:S01]  /*7570*/  FFMA R38, R73.reuse, R111, R38 ;  /* 0x0000006f49267223 */ /* 0x040fe20000000026 */
[C---:B------:R-:W-:Y:S01]  /*7580*/  FMUL R43, R70.reuse, R43 ;  /* 0x0000002b462b7220 */ /* 0x040fe20000400000 */
[--C-:B------:R-:W-:Y:S02]  /*7590*/  HADD2.F32 R115, -RZ, R116.reuse.H0_H0 ;  /* 0x20000074ff737230 */ /* 0x100fe40000004100 */
[----:B------:R-:W-:Y:S01]  /*75a0*/  FMUL R42, R70, R46 ;  /* 0x0000002e462a7220 */ /* 0x000fe20000400000 */
[----:B------:R-:W-:Y:S02]  /*75b0*/  HADD2.F32 R116, -RZ, R116.H1_H1 ;  /* 0x30000074ff747230 */ /* 0x000fe40000004100 */
[C---:B------:R-:W-:Y:S01]  /*75c0*/  FFMA R43, R73.reuse, R112, R43 ;  /* 0x00000070492b7223 */ /* 0x040fe2000000002b */
[C---:B------:R-:W-:Y:S01]  /*75d0*/  FFMA R40, R73.reuse, R113, R40 ;  /* 0x0000007149287223 */ /* 0x040fe20000000028 */
[C---:B------:R-:W-:Y:S01]  /*75e0*/  FFMA R41, R73.reuse, R114, R41 ;  /* 0x0000007249297223 */ /* 0x040fe20000000029 */
[----:B------:R-:W-:Y:S01]  /*75f0*/  ISETP.NE.AND P0, PT, R178, RZ, PT ;  /* 0x000000ffb200720c */ /* 0x000fe20003f05270 */
        /* <DEDUP_REMOVED lines=10> */
[C---:B------:R-:W-:Y:S01]  /*76a0*/  FMUL R51, R70.reuse, R51 ;  /* 0x0000003346337220 */ /* 0x040fe20000400000 */
[--C-:B------:R-:W-:Y:S02]  /*76b0*/  HADD2.F32 R123, -RZ, R124.reuse.H0_H0 ;  /* 0x2000007cff7b7230 */ /* 0x100fe40000004100 */
[C---:B------:R-:W-:Y:S01]  /*76c0*/  FFMA R46, R73.reuse, R119, R46 ;  /* 0x00000077492e7223 */ /* 0x040fe2000000002e */
[----:B------:R-:W-:Y:S02]  /*76d0*/  HADD2.F32 R124, -RZ, R124.H1_H1 ;  /* 0x3000007cff7c7230 */ /* 0x000fe40000004100 */
[C---:B------:R-:W-:Y:S01]  /*76e0*/  FMUL R50, R70.reuse, R54 ;  /* 0x0000003646327220 */ /* 0x040fe20000400000 */
[C---:B------:R-:W-:Y:S01]  /*76f0*/  FFMA R51, R73.reuse, R120, R51 ;  /* 0x0000007849337223 */ /* 0x040fe20000000033 */
[C---:B------:R-:W-:Y:S01]  /*7700*/  FMUL R55, R70.reuse, R55 ;  /* 0x0000003746377220 */ /* 0x040fe20000400000 */
[C---:B------:R-:W-:Y:S01]  /*7710*/  FFMA R48, R73.reuse, R121, R48 ;  /* 0x0000007949307223 */ /* 0x040fe20000000030 */
[C---:B------:R-:W-:Y:S01]  /*7720*/  FFMA R49, R73.reuse, R122, R49 ;  /* 0x0000007a49317223 */ /* 0x040fe20000000031 */
        /* <DEDUP_REMOVED lines=20> */
[----:B------:R-:W-:Y:S01]  /*7870*/  FFMA R63, R73, R132, R63 ;  /* 0x00000084493f7223 */ /* 0x000fe2000000003f */
[----:B------:R-:W-:Y:S01]  /*7880*/  FMUL R67, R70, R67 ;  /* 0x0000004346437220 */ /* 0x000fe20000400000 */
[----:B------:R-:W-:Y:S01]  /*7890*/  F2FP.SATFINITE.E5M2.F32.PACK_AB_MERGE_C R190, R47, R42, RZ ;  /* 0x0000002a2fbe723e */ /* 0x000fe200048060ff */
[----:B------:R-:W-:Y:S01]  /*78a0*/  FFMA R60, R73, R133, R60 ;  /* 0x00000085493c7223 */ /* 0x000fe2000000003c */
[----:B------:R-:W-:Y:S01]  /*78b0*/  F2FP.SATFINITE.E5M2.F32.PACK_AB_MERGE_C R191, R51, R46, RZ ;  /* 0x0000002e33bf723e */ /* 0x000fe200048060ff */
[C---:B------:R-:W-:Y:S01]  /*78c0*/  FFMA R61, R73.reuse, R134, R61 ;  /* 0x00000086493d7223 */ /* 0x040fe2000000003d */
[C---:B------:R-:W-:Y:S01]  /*78d0*/  FFMA R62, R73.reuse, R135, R62 ;  /* 0x00000087493e7223 */ /* 0x040fe2000000003e */
[----:B------:R-:W-:Y:S01]  /*78e0*/  FFMA R67, R73, R136, R67 ;  /* 0x0000008849437223 */ /* 0x000fe20000000043 */
[----:B------:R-:W-:Y:S02]  /*78f0*/  F2FP.SATFINITE.E5M2.F32.PACK_AB_MERGE_C R190, R41, R40, R190 ;  /* 0x0000002829be723e */ /* 0x000fe400048060be */
[----:B------:R-:W-:Y:S02]  /*7900*/  F2FP.SATFINITE.E5M2.F32.PACK_AB_MERGE_C R191, R45, R44, R191 ;  /* 0x0000002c2dbf723e */ /* 0x000fe400048060bf */
[----:B------:R-:W-:Y:S02]  /*7910*/  F2FP.SATFINITE.E5M2.F32.PACK_AB_MERGE_C R192, R55, R50, RZ ;  /* 0x0000003237c0723e */ /* 0x000fe400048060ff */
[----:B------:R-:W-:Y:S01]  /*7920*/  F2FP.SATFINITE.E5M2.F32.PACK_AB_MERGE_C R193, R59, R54, RZ ;  /* 0x000000363bc1723e */ /* 0x000fe200048060ff */
[----:B------:R1:W-:Y:S01]  /*7930*/  STS.128 [R185+0x4020], R188 ;  /* 0x004020bcb9007388 */ /* 0x0003e20000000c00 */
[----:B------:R-:W-:Y:S02]  /*7940*/  F2FP.SATFINITE.E5M2.F32.PACK_AB_MERGE_C R194, R63, R58, RZ ;  /* 0x0000003a3fc2723e */ /* 0x000fe400048060ff */
[----:B------:R-:W-:Y:S02]  /*7950*/  F2FP.SATFINITE.E5M2.F32.PACK_AB_MERGE_C R195, R67, R62, RZ ;  /* 0x0000003e43c3723e */ /* 0x000fe400048060ff */
[----:B------:R-:W-:Y:S02]  /*7960*/  F2FP.SATFINITE.E5M2.F32.PACK_AB_MERGE_C R192, R49, R48, R192 ;  /* 0x0000003031c0723e */ /* 0x000fe400048060c0 */
[----:B------:R-:W-:Y:S02]  /*7970*/  F2FP.SATFINITE.E5M2.F32.PACK_AB_MERGE_C R193, R53, R52, R193 ;  /* 0x0000003435c1723e */ /* 0x000fe400048060c1 */
[----:B------:R-:W-:Y:S02]  /*7980*/  F2FP.SATFINITE.E5M2.F32.PACK_AB_MERGE_C R194, R57, R56, R194 ;  /* 0x0000003839c2723e */ /* 0x000fe400048060c2 */
[----:B------:R-:W-:Y:S02]  /*7990*/  F2FP.SATFINITE.E5M2.F32.PACK_AB_MERGE_C R195, R61, R60, R195 ;  /* 0x0000003c3dc3723e */ /* 0x000fe400048060c3 */
[----:B------:R-:W-:Y:S02]  /*79a0*/  LEA R197, R166, UR44, 0x3 ;  /* 0x0000002ca6c57c11 */ /* 0x000fe4000f8e18ff */
[----:B------:R-:W-:Y:S01]  /*79b0*/  @P6 SHF.L.U32 R202, R165, 0x1f, RZ ;  /* 0x0000001fa5ca6819 */ /* 0x000fe200000006ff */
[----:B------:R1:W-:Y:S01]  /*79c0*/  STS.128 [R184+0x4010], R192 ;  /* 0x004010c0b8007388 */ /* 0x0003e20000000c00 */
[----:B------:R-:W-:Y:S01]  /*79d0*/  @!PT LDS RZ, [RZ] ;  /* 0x00000000fffff984 */ /* 0x000fe20000000800 */
[----:B------:R-:W-:Y:S01]  /*79e0*/  @!PT LDS RZ, [RZ] ;  /* 0x00000000fffff984 */ /* 0x000fe20000000800 */
[----:B------:R-:W-:Y:S01]  /*79f0*/  @!PT LDS RZ, [RZ] ;  /* 0x00000000fffff984 */ /* 0x000fe20000000800 */
[----:B------:R-:W-:Y:S01]  /*7a00*/  @!PT LDS RZ, [RZ] ;  /* 0x00000000fffff984 */ /* 0x000fe20000000800 */
[----:B------:R2:W-:Y:S07]  /*7a10*/  MEMBAR.ALL.CTA ;  /* 0x0000000000007992 */ /* 0x0005ee0000008000 */
[----:B--2---:R-:W2:Y:S02]  /*7a20*/  FENCE.VIEW.ASYNC.S ;  /* 0x00000000000073c6 */ /* 0x004ea40000000000 */
[----:B--2---:R-:W-:Y:S06]  /*7a30*/  BAR.SYNC.DEFER_BLOCKING 0x1, 0x80 ;  /* 0x0042000000007b1d */ /* 0x004fec0000010000 */
[----:B------:R-:W-:Y:S05]  /*7a40*/  @P0 BRA `(.L_x_118) ;  /* 0x0000000000280947 */ /* 0x000fea0003800000 */
[----:B------:R-:W2:Y:S01]  /*7a50*/  LDCU.64 UR6, c[0x0][0x348] ;  /* 0x00006900ff0677ac */ /* 0x000ea20008000a00 */
[----:B------:R-:W-:Y:S01]  /*7a60*/  UIADD3 UR4, UPT, UPT, UR44, 0x4200, URZ ;  /* 0x000042002c047890 */ /* 0x000fe2000fffe0ff */
[----:B------:R-:W-:Y:S05]  /*7a70*/  UMOV UR51, UR36 ;  /* 0x0000002400337c82 */ /* 0x000fea0008000000 */
[----:B------:R-:W-:Y:S04]  /*7a80*/  MOV R177, UR4 ;  /* 0x0000000400b17c02 */ /* 0x000fe80008000f00 */
[----:B------:R-:W-:Y:S01]  /*7a90*/  R2UR UR48, R177 ;  /* 0x00000000b13072ca */ /* 0x000fe200000e0000 */
[----:B--2---:R-:W-:Y:S04]  /*7aa0*/  UIADD3 UR4, UP0, UPT, UR6, 0x680, URZ ;  /* 0x0000068006047890 */ /* 0x004fe8000ff1e0ff */
[----:B------:R-:W-:Y:S09]  /*7ab0*/  UIADD3.X UR5, UPT, UPT, URZ, UR7, URZ, UP0, !UPT ;  /* 0x00000007ff057290 */ /* 0x000ff200087fe4ff */
[----:B------:R2:W-:Y:S01]  /*7ac0*/  UTMASTG.3D [UR48], [UR4] ;  /* 0x00000030040073b5 */ /* 0x0005e20008010000 */
[----:B------:R0:W-:Y:S01]  /*7ad0*/  UTMACMDFLUSH ;  /* 0x00000000000079b7 */ /* 0x0001e20000000000 */
[----:B--2---:R-:W-:Y:S04]  /*7ae0*/  DEPBAR.LE SB0, 0x1 ;  /* 0x000080400000791a */ /* 0x004fe80000000000 */
.L_x_118:
[----:B------:R-:W-:Y:S05]  /*7af0*/  BSYNC.RECONVERGENT B0 ;  /* 0x0000000000007941 */ /* 0x000fea0003800200 */
.L_x_117:
[----:B------:R-:W-:Y:S06]  /*7b00*/  BAR.SYNC.DEFER_BLOCKING 0x1, 0x80 ;  /* 0x0042000000007b1d */ /* 0x000fec0000010000 */
[----:B------:R-:W2:Y:S01]  /*7b10*/  @P6 SYNCS.PHASECHK.TRANS64.TRYWAIT P0, [R197+URZ+0x80], R202 ;  /* 0x000080cac50065a7 */ /* 0x000ea200080011ff */
[----:B------:R-:W-:Y:S01]  /*7b20*/  BSSY B1, `(.L_x_119) ;  /* 0x0000023000017945 */ /* 0x000fe20003800000 */
[----:B--2---:R-:W-:Y:S03]  /*7b30*/  @P6 SEL R186, RZ, 0x1, !P0 ;  /* 0x00000001ffba6807 */ /* 0x004fe60004000000 */
[----:B------:R-:W-:Y:S05]  /*7b40*/  @!P6 BRA `(.L_x_120) ;  /* 0x000000000080e947 */ /* 0x000fea0003800000 */
[----:B------:R-:W-:Y:S01]  /*7b50*/  ISETP.NE.AND P1, PT, R187, RZ, PT ;  /* 0x000000ffbb00720c */ /* 0x000fe20003f25270 */
[----:B------:R-:W2:Y:S01]  /*7b60*/  S2R R0, SR_CgaCtaId ;  /* 0x0000000000007919 */ /* 0x000ea20000008800 */
[----:B------:R-:W-:Y:S01]  /*7b70*/  ISETP.NE.AND P0, PT, R186, RZ, PT ;  /* 0x000000ffba00720c */ /* 0x000fe20003f05270 */
[----:B------:R-:W-:Y:S10]  /*7b80*/  BSSY B0, `(.L_x_121) ;  /* 0x0000009000007945 */ /* 0x000ff40003800000 */
[----:B------:R-:W-:Y:S04]  /*7b90*/  @P1 IMAD R3, R166, 0x2000, R171 ;  /* 0x00002000a6031824 */ /* 0x000fe800078e02ab */
[C---:B------:R-:W-:Y:S01]  /*7ba0*/  @P1 IMAD.IADD R5, R3.reuse, 0x1, R196 ;  /* 0x0000000103051824 */ /* 0x040fe200078e02c4 */
[----:B------:R-:W-:Y:S03]  /*7bb0*/  @P1 IADD3 R200, PT, PT, R3, R200, RZ ;  /* 0x000000c803c81210 */ /* 0x000fe60007ffe0ff */
[----:B------:R-:W-:Y:S01]  /*7bc0*/  @P1 IMAD.IADD R198, R198, 0x1, R5 ;  /* 0x00000001c6c61824 */ /* 0x000fe200078e0205 */
[----:B------:R-:W-:Y:S06]  /*7bd0*/  @P0 BRA `(.L_x_122) ;  /* 0x00000000000c0947 */ /* 0x000fec0003800000 */
[----:B------:R-:W-:Y:S04]  /*7be0*/  SHF.L.U32 R2, R165, 0x1f, RZ ;  /* 0x0000001fa5027819 */ /* 0x000fe800000006ff */
[----:B------:R-:W3:Y:S02]  /*7bf0*/  SYNCS.PHASECHK.TRANS64.TRYWAIT P0, [R197+URZ+0x80], R2 ;  /* 0x00008002c50075a7 */ /* 0x000ee400080011ff */
[----:B---3--:R-:W-:Y:S05]  /*7c00*/  @!P0 BRA `(.L_x_123) ;  /* 0x0000002000688947 */ /* 0x008fea0003800000 */
.L_x_122:
[----:B------:R-:W-:Y:S05]  /*7c10*/  BSYNC B0 ;  /* 0x0000000000007941 */ /* 0x000fea0003800000 */
.L_x_121:
[----:B------:R-:W-:Y:S01]  /*7c20*/  ISETP.NE.AND P0, PT, R187, RZ, PT ;  /* 0x000000ffbb00720c */ /* 0x000fe20003f05270 */
[----:B---3--:R-:W-:Y:S02]  /*7c30*/  VIADD R197, R197, 0x90 ;  /* 0x00000090c5c57836 */ /* 0x008fe40000000000 */
[----:B------:R-:W-:Y:S03]  /*7c40*/  VIADD R166, R166, 0x1 ;  /* 0x00000001a6a67836 */ /* 0x000fe60000000000 */
[----:B--2---:R-:W-:Y:S07]  /*7c50*/  PRMT R0, R0, 0x654, R197 ;  /* 0x0000065400007816 */ /* 0x004fee00000000c5 */
[----:B------:R2:W3:Y:S04]  /*7c60*/  @P0 LDS.128 R140, [R3] ;  /* 0x00000000038c0984 */ /* 0x0004e80000000c00 */
[----:B------:R2:W4:Y:S04]  /*7c70*/  @P0 LDS.128 R144, [R5+0x10] ;  /* 0x0000100005900984 */ /* 0x0005280000000c00 */
        /* <DEDUP_REMOVED lines=12> */
[----:B--234-:R-:W-:Y:S02]  /*7d40*/  LOP3.LUT R165, R165, R0, RZ, 0x3c, !PT ;  /* 0x00000000a5a57212 */ /* 0x01cfe400078e3cff */
.L_x_120:
[----:B------:R-:W-:Y:S05]  /*7d50*/  BSYNC B1 ;  /* 0x0000000000017941 */ /* 0x000fea0003800000 */
.L_x_119:
[----:B------:R-:W-:Y:S05]  /*7d60*/  VIADD R0, R71, 0x40 ;  /* 0x0000004047007836 */ /* 0x000fea0000000000 */
[----:B------:R-:W-:Y:S04]  /*7d70*/  SHF.R.U32.HI R0, RZ, 0x15, R0 ;  /* 0x00000015ff007819 */ /* 0x000fe80000011600 */
[----:B------:R-:W-:Y:S11]  /*7d80*/  LOP3.LUT P0, RZ, R0, 0x3, R159, 0x48, !PT ;  /* 0x0000000300ff7812 */ /* 0x000ff6000780489f */
[----:B------:R-:W-:Y:S02]  /*7d90*/  @!UPT UIADD3 URZ, UPT, UPT, URZ, URZ, URZ ;  /* 0x000000fffffff290 */ /* 0x000fe4000fffe0ff */
        /* <DEDUP_REMOVED lines=8> */
[----:B------:R-:W5:Y:S01]  /*7e20*/  LDCU.64 UR4, c[0x4][0x10] ;  /* 0x01000200ff0477ac */ /* 0x000f620008000a00 */
[----:B--2---:R-:W-:Y:S01]  /*7e30*/  MOV R5, UR9 ;  /* 0x0000000900057c02 */ /* 0x004fe20008000f00 */
[----:B------:R-:W-:Y:S01]  /*7e40*/  IMAD.U32 R4, RZ, RZ, UR8 ;  /* 0x00000008ff047e24 */ /* 0x000fe2000f8e00ff */
[----:B---3--:R-:W-:Y:S01]  /*7e50*/  MOV R7, UR7 ;  /* 0x0000000700077c02 */ /* 0x008fe20008000f00 */
[----:B------:R-:W-:Y:S01]  /*7e60*/  IMAD.U32 R6, RZ, RZ, UR6 ;  /* 0x00000006ff067e24 */ /* 0x000fe2000f8e00ff */
[----:B-----5:R-:W-:Y:S01]  /*7e70*/  MOV R11, UR5 ;  /* 0x00000005000b7c02 */ /* 0x020fe20008000f00 */
[----:B------:R-:W-:Y:S02]  /*7e80*/  IMAD.U32 R10, RZ, RZ, UR4 ;  /* 0x00000004ff0a7e24 */ /* 0x000fe4000f8e00ff */
[----:B------:R-:W-:Y:S07]  /*7e90*/  LEPC R20, `(.L_x_124) ;  /* 0x000000001014794e */ /* 0x000fee0000000000 */
[----:B-1--4-:R-:W-:Y:S05]  /*7ea0*/  CALL.ABS.NOINC R2 ;  /* 0x0000000002007343 */ /* 0x012fea0003c00000 */
.L_x_124:
[----:B------:R-:W-:Y:S01]  /*7eb0*/  ISETP.NE.AND P0, PT, R178, RZ, PT ;  /* 0x000000ffb200720c */ /* 0x000fe20003f05270 */
[----:B------:R-:W-:Y:S05]  /*7ec0*/  WARPSYNC.ALL ;  /* 0x0000000000007948 */ /* 0x000fea0003800000 */
[----:B------:R-:W-:Y:S01]  /*7ed0*/  R2UR UR4, R71 ;  /* 0x00000000470472ca */ /* 0x000fe200000e0000 */
[----:B------:R-:W-:Y:S01]  /*7ee0*/  BSSY.RECONVERGENT B0, `(.L_x_125) ;  /* 0x000011d000007945 */ /* 0x000fe20003800200 */
[----:B------:R-:W-:Y:S02]  /*7ef0*/  F2FP.F16.E5M2.UNPACK_B R11, R141 ;  /* 0x0000008dff0b723e */ /* 0x000fe400020004ff */
[----:B------:R-:W-:Y:S02]  /*7f00*/  F2FP.F16.E5M2.UNPACK_B R10, R142 ;  /* 0x0000008eff0a723e */ /* 0x000fe400020004ff */
[----:B------:R-:W-:Y:S01]  /*7f10*/  F2FP.F16.E5M2.UNPACK_B R9, R143 ;  /* 0x0000008fff09723e */ /* 0x000fe200020004ff */
[--C-:B------:R-:W-:Y:S01]  /*7f20*/  HADD2.F32 R74, -RZ, R11.reuse.H0_H0 ;  /* 0x2000000bff4a7230 */ /* 0x100fe20000004100 */
[----:B------:R-:W-:Y:S01]  /*7f30*/  F2FP.F16.E5M2.UNPACK_B R8, R144 ;  /* 0x00000090ff08723e */ /* 0x000fe200020004ff */
[----:B------:R-:W-:Y:S01]  /*7f40*/  HADD2.F32 R76, -RZ, R11.H1_H1 ;  /* 0x3000000bff4c7230 */ /* 0x000fe20000004100 */
[----:B------:R-:W-:Y:S01]  /*7f50*/  F2FP.F16.E5M2.UNPACK_B R7, R145 ;  /* 0x00000091ff07723e */ /* 0x000fe200020004ff */
[--C-:B------:R-:W-:Y:S01]  /*7f60*/  HADD2.F32 R77, -RZ, R10.reuse.H0_H0 ;  /* 0x2000000aff4d7230 */ /* 0x100fe20000004100 */
[----:B------:R-:W-:Y:S01]  /*7f70*/  F2FP.F16.E5M2.UNPACK_B R6, R146 ;  /* 0x00000092ff06723e */ /* 0x000fe200020004ff */
[----:B------:R-:W-:Y:S01]  /*7f80*/  HADD2.F32 R80, -RZ, R10.H1_H1 ;  /* 0x3000000aff507230 */ /* 0x000fe20000004100 */
[----:B------:R-:W-:Y:S01]  /*7f90*/  F2FP.F16.E5M2.UNPACK_B R5, R147 ;  /* 0x00000093ff05723e */ /* 0x000fe200020004ff */
[--C-:B------:R-:W-:Y:S01]  /*7fa0*/  HADD2.F32 R81, -RZ, R9.reuse.H0_H0 ;  /* 0x20000009ff517230 */ /* 0x100fe20000004100 */
[----:B-1----:R-:W-:Y:S01]  /*7fb0*/  F2FP.F16.E5M2.UNPACK_B R4, R148 ;  /* 0x00000094ff04723e */ /* 0x002fe200020004ff */
[----:B------:R-:W-:Y:S01]  /*7fc0*/  HADD2.F32 R83, -RZ, R9.H1_H1 ;  /* 0x30000009ff537230 */ /* 0x000fe20000004100 */
[-C--:B------:R-:W-:Y:S01]  /*7fd0*/  F2FP.F16.E5M2.UNPACK_B R2, R140.reuse ;  /* 0x0000008cff02723e */ /* 0x080fe200020004ff */
[--C-:B------:R-:W-:Y:S01]  /*7fe0*/  HADD2.F32 R86, -RZ, R8.reuse.H0_H0 ;  /* 0x20000008ff567230 */ /* 0x100fe20000004100 */
[----:B------:R-:W-:Y:S01]  /*7ff0*/  F2FP.F16.E5M2.UNPACK_B R140, R140.H1 ;  /* 0x0000008cff8c723e */ /* 0x000fe200030004ff */
[----:B------:R-:W-:Y:S01]  /*8000*/  HADD2.F32 R87, -RZ, R8.H1_H1 ;  /* 0x30000008ff577230 */ /* 0x000fe20000004100 */
[----:B------:R-:W-:Y:S01]  /*8010*/  F2FP.F16.E5M2.UNPACK_B R141, R141.H1 ;  /* 0x0000008dff8d723e */ /* 0x000fe200030004ff */
[--C-:B------:R-:W-:Y:S01]  /*8020*/  HADD2.F32 R90, -RZ, R7.reuse.H0_H0 ;  /* 0x20000007ff5a7230 */ /* 0x100fe20000004100 */
[----:B------:R-:W-:Y:S01]  /*8030*/  F2FP.F16.E5M2.UNPACK_B R142, R142.H1 ;  /* 0x0000008eff8e723e */ /* 0x000fe200030004ff */
[----:B------:R-:W-:Y:S01]  /*8040*/  HADD2.F32 R91, -RZ, R7.H1_H1 ;  /* 0x30000007ff5b7230 */ /* 0x000fe20000004100 */
[----:B------:R-:W-:Y:S01]  /*8050*/  F2FP.F16.E5M2.UNPACK_B R143, R143.H1 ;  /* 0x0000008fff8f723e */ /* 0x000fe200030004ff */
[--C-:B------:R-:W-:Y:S01]  /*8060*/  HADD2.F32 R94, -RZ, R6.reuse.H0_H0 ;  /* 0x20000006ff5e7230 */ /* 0x100fe20000004100 */
[----:B------:R-:W-:Y:S01]  /*8070*/  IADD3 R161, PT, PT, R161, 0xf0, RZ ;  /* 0x000000f0a1a17810 */ /* 0x000fe20007ffe0ff */
[----:B------:R-:W-:Y:S01]  /*8080*/  HADD2.F32 R95, -RZ, R6.H1_H1 ;  /* 0x30000006ff5f7230 */ /* 0x000fe20000004100 */
[----:B------:R-:W-:Y:S01]  /*8090*/  F2FP.F16.E5M2.UNPACK_B R107, R149 ;  /* 0x00000095ff6b723e */ /* 0x000fe200020004ff */
[--C-:B------:R-:W-:Y:S01]  /*80a0*/  HADD2.F32 R98, -RZ, R5.reuse.H0_H0 ;  /* 0x20000005ff627230 */ /* 0x100fe20000004100 */
[----:B------:R-:W-:Y:S01]  /*80b0*/  LOP3.LUT R161, R161, 0xfefffff8, RZ, 0xc0, !PT ;  /* 0xfefffff8a1a17812 */ /* 0x000fe200078ec0ff */
[----:B------:R-:W-:Y:S01]  /*80c0*/  HADD2.F32 R99, -RZ, R5.H1_H1 ;  /* 0x30000005ff637230 */ /* 0x000fe20000004100 */
[----:B------:R-:W-:Y:S01]  /*80d0*/  F2FP.F16.E5M2.UNPACK_B R111, R150 ;  /* 0x00000096ff6f723e */ /* 0x000fe200020004ff */
[--C-:B------:R-:W-:Y:S01]  /*80e0*/  HADD2.F32 R102, -RZ, R4.reuse.H0_H0 ;  /* 0x20000004ff667230 */ /* 0x100fe20000004100 */
[----:B------:R-:W-:Y:S01]  /*80f0*/  F2FP.F16.E5M2.UNPACK_B R115, R151 ;  /* 0x00000097ff73723e */ /* 0x000fe200020004ff */
[----:B------:R-:W-:Y:S01]  /*8100*/  HADD2.F32 R103, -RZ, R4.H1_H1 ;  /* 0x30000004ff677230 */ /* 0x000fe20000004100 */
[----:B------:R-:W-:Y:S01]  /*8110*/  F2FP.F16.E5M2.UNPACK_B R119, R152 ;  /* 0x00000098ff77723e */ /* 0x000fe200020004ff */
[----:B------:R-:W1:Y:S01]  /*8120*/  LDTM.x64 R4, tmem[UR4+0x40] ;  /* 0x00004004000479ee */ /* 0x000e620008340000 */
[--C-:B------:R-:W-:Y:S01]  /*8130*/  HADD2.F32 R0, -RZ, R2.reuse.H0_H0 ;  /* 0x20000002ff007230 */ /* 0x100fe20000004100 */
[----:B------:R-:W-:Y:S01]  /*8140*/  NOP ;  /* 0x0000000000007918 */ /* 0x000fe20000000000 */
[----:B-1----:R1:W-:Y:S01]  /*8150*/  SYNCS.ARRIVE.TRANS64.RED.A1T0 RZ, [R161+URZ], RZ ;  /* 0x000000ffa1ff79a7 */ /* 0x0023e200081004ff */
[----:B------:R-:W-:Y:S01]  /*8160*/  HADD2.F32 R2, -RZ, R2.H1_H1 ;  /* 0x30000002ff027230 */ /* 0x000fe20000004100 */
[----:B------:R-:W-:Y:S01]  /*8170*/  F2FP.F16.E5M2.UNPACK_B R123, R153 ;  /* 0x00000099ff7b723e */ /* 0x000fe200020004ff */
[----:B------:R-:W-:Y:S01]  /*8180*/  HADD2.F32 R78, -RZ, R141.H1_H1 ;  /* 0x3000008dff4e7230 */ /* 0x000fe20000004100 */
[----:B------:R-:W-:Y:S01]  /*8190*/  F2FP.F16.E5M2.UNPACK_B R127, R154 ;  /* 0x0000009aff7f723e */ /* 0x000fe200020004ff */
[--C-:B------:R-:W-:Y:S01]  /*81a0*/  HADD2.F32 R106, -RZ, R107.reuse.H0_H0 ;  /* 0x2000006bff6a7230 */ /* 0x100fe20000004100 */
[----:B------:R-:W-:Y:S01]  /*81b0*/  F2FP.F16.E5M2.UNPACK_B R130, R155 ;  /* 0x0000009bff82723e */ /* 0x000fe200020004ff */
[----:B------:R-:W-:Y:S01]  /*81c0*/  HADD2.F32 R107, -RZ, R107.H1_H1 ;  /* 0x3000006bff6b7230 */ /* 0x000fe20000004100 */
[----:B------:R-:W-:Y:S01]  /*81d0*/  F2FP.F16.E5M2.UNPACK_B R144, R144.H1 ;  /* 0x00000090ff90723e */ /* 0x000fe200030004ff */
        /* <DEDUP_REMOVED lines=12> */
[C---:B------:R-:W-:Y:S01]  /*82a0*/  FMUL R4, R70.reuse, R4 ;  /* 0x0000000446047220 */ /* 0x040fe20000400000 */
[C---:B------:R-:W-:Y:S01]  /*82b0*/  FMUL R5, R70.reuse, R5 ;  /* 0x0000000546057220 */ /* 0x040fe20000400000 */
[--C-:B------:R-:W-:Y:S02]  /*82c0*/  HADD2.F32 R3, -RZ, R140.reuse.H0_H0 ;  /* 0x2000008cff037230 */ /* 0x100fe40000004100 */
        /* <DEDUP_REMOVED lines=9> */
[----:B------:R-:W-:Y:S02]  /*8360*/  HADD2.F32 R122, -RZ, R123.H0_H0 ;  /* 0x2000007bff7a7230 */ /* 0x000fe40000004100 */
[C---:B------:R-:W-:Y:S01]  /*8370*/  FMUL R6, R70.reuse, R6 ;  /* 0x0000000646067220 */ /* 0x040fe20000400000 */
[----:B------:R-:W-:Y:S02]  /*8380*/  HADD2.F32 R72, -RZ, R140.H1_H1 ;  /* 0x3000008cff487230 */ /* 0x000fe40000004100 */
[C---:B------:R-:W-:Y:S01]  /*8390*/  FMUL R7, R70.reuse, R7 ;  /* 0x0000000746077220 */ /* 0x040fe20000400000 */
[----:B------:R-:W-:Y:S02]  /*83a0*/  HADD2.F32 R75, -RZ, R141.H0_H0 ;  /* 0x2000008dff4b7230 */ /* 0x000fe40000004100 */
[C---:B------:R-:W-:Y:S01]  /*83b0*/  FFMA R6, R73.reuse, R3, R6 ;  /* 0x0000000349067223 */ /* 0x040fe20000000006 */
[----:B------:R-:W-:Y:S02]  /*83c0*/  HADD2.F32 R123, -RZ, R123.H1_H1 ;  /* 0x3000007bff7b7230 */ /* 0x000fe40000004100 */
[C---:B------:R-:W-:Y:S01]  /*83d0*/  FFMA R7, R73.reuse, R72, R7 ;  /* 0x0000004849077223 */ /* 0x040fe20000000007 */
[C---:B------:R-:W-:Y:S01]  /*83e0*/  FFMA R8, R73.reuse, R74, R8 ;  /* 0x0000004a49087223 */ /* 0x040fe20000000008 */
[----:B------:R-:W-:Y:S01]  /*83f0*/  FFMA R9, R73, R76, R9 ;  /* 0x0000004c49097223 */ /* 0x000fe20000000009 */
[--C-:B------:R-:W-:Y:S02]  /*8400*/  HADD2.F32 R126, -RZ, R127.reuse.H0_H0 ;  /* 0x2000007fff7e7230 */ /* 0x100fe40000004100 */
[C---:B------:R-:W-:Y:S01]  /*8410*/  FMUL R10, R70.reuse, R10 ;  /* 0x0000000a460a7220 */ /* 0x040fe20000400000 */
[----:B------:R-:W-:Y:S01]  /*8420*/  F2FP.SATFINITE.E5M2.F32.PACK_AB_MERGE_C R76, R7, R6, RZ ;  /* 0x00000006074c723e */ /* 0x000fe200048060ff */
[C---:B------:R-:W-:Y:S01]  /*8430*/  FMUL R7, R70.reuse, R20 ;  /* 0x0000001446077220 */ /* 0x040fe20000400000 */
[----:B------:R-:W-:Y:S02]  /*8440*/  HADD2.F32 R127, -RZ, R127.H1_H1 ;  /* 0x3000007fff7f7230 */ /* 0x000fe40000004100 */
[C---:B------:R-:W-:Y:S01]  /*8450*/  FFMA R10, R73.reuse, R75, R10 ;  /* 0x0000004b490a7223 */ /* 0x040fe2000000000a */
[----:B------:R-:W-:Y:S02]  /*8460*/  HADD2.F32 R72, -RZ, R130.H0_H0 ;  /* 0x20000082ff487230 */ /* 0x000fe40000004100 */
[C---:B------:R-:W-:Y:S01]  /*8470*/  FMUL R11, R70.reuse, R11 ;  /* 0x0000000b460b7220 */ /* 0x040fe20000400000 */
[--C-:B------:R-:W-:Y:S02]  /*8480*/  HADD2.F32 R79, -RZ, R142.reuse.H0_H0 ;  /* 0x2000008eff4f7230 */ /* 0x100fe40000004100 */
[C---:B------:R-:W-:Y:S01]  /*8490*/  FMUL R14, R70.reuse, R14 ;  /* 0x0000000e460e7220 */ /* 0x040fe20000400000 */
[----:B------:R-:W-:Y:S02]  /*84a0*/  HADD2.F32 R82, -RZ, R142.H1_H1 ;  /* 0x3000008eff527230 */ /* 0x000fe40000004100 */
[C---:B------:R-:W-:Y:S01]  /*84b0*/  FFMA R11, R73.reuse, R78, R11 ;  /* 0x0000004e490b7223 */ /* 0x040fe2000000000b */
[C---:B------:R-:W-:Y:S01]  /*84c0*/  FFMA R12, R73.reuse, R77, R12 ;  /* 0x0000004d490c7223 */ /* 0x040fe2000000000c */
[C---:B------:R-:W-:Y:S01]  /*84d0*/  FFMA R13, R73.reuse, R80, R13 ;  /* 0x00000050490d7223 */ /* 0x040fe2000000000d */
[----:B------:R-:W-:Y:S01]  /*84e0*/  FFMA R14, R73, R79, R14 ;  /* 0x0000004f490e7223 */ /* 0x000fe2000000000e */
[----:B------:R-:W-:Y:S01]  /*84f0*/  HADD2.F32 R75, -RZ, R130.H1_H1 ;  /* 0x30000082ff4b7230 */ /* 0x000fe20000004100 */
[----:B------:R-:W-:Y:S01]  /*8500*/  F2FP.SATFINITE.E5M2.F32.PACK_AB_MERGE_C R78, R11, R10, RZ ;  /* 0x0000000a0b4e723e */ /* 0x000fe200048060ff */
[C---:B------:R-:W-:Y:S01]  /*8510*/  FMUL R10, R70.reuse, R21 ;  /* 0x00000015460a7220 */ /* 0x040fe20000400000 */
[C---:B------:R-:W-:Y:S01]  /*8520*/  FMUL R21, R70.reuse, R28 ;  /* 0x0000001c46157220 */ /* 0x040fe20000400000 */
        /* <DEDUP_REMOVED lines=8> */
[C---:B------:R-:W-:Y:S01]  /*85b0*/  FMUL R18, R70.reuse, R25 ;  /* 0x0000001946127220 */ /* 0x040fe20000400000 */
[----:B------:R-:W-:Y:S01]  /*85c0*/  F2FP.SATFINITE.E5M2.F32.PACK_AB_MERGE_C R14, R15, R14, RZ ;  /* 0x0000000e0f0e723e */ /* 0x000fe200048060ff */
        /* <DEDUP_REMOVED lines=8> */
[C---:B------:R-:W-:Y:S01]  /*8650*/  FFMA R11, R73.reuse, R88, R11 ;  /* 0x00000058490b7223 */ /* 0x040fe2000000000b */
[----:B------:R-:W-:Y:S01]  /*8660*/  FMUL R22, R70, R29 ;  /* 0x0000001d46167220 */ /* 0x000fe20000400000 */
        /* <DEDUP_REMOVED lines=13> */
[----:B------:R-:W-:Y:S01]  /*8740*/  FMUL R20, R70, R27 ;  /* 0x0000001b46147220 */ /* 0x000fe20000400000 */
[--C-:B------:R-:W-:Y:S01]  /*8750*/  HADD2.F32 R96, -RZ, R146.reuse.H0_H0 ;  /* 0x20000092ff607230 */ /* 0x100fe20000004100 */
[----:B------:R-:W-:Y:S01]  /*8760*/  F2FP.SATFINITE.E5M2.F32.PACK_AB_MERGE_C R16, R10, R7, R16 ;  /* 0x000000070a10723e */ /* 0x000fe20004806010 */
[----:B------:R-:W-:Y:S02]  /*8770*/  HADD2.F32 R97, -RZ, R146.H1_H1 ;  /* 0x30000092ff617230 */ /* 0x000fe40000004100 */
[C---:B------:R-:W-:Y:S01]  /*8780*/  FFMA R20, R73.reuse, R93, R20 ;  /* 0x0000005d49147223 */ /* 0x040fe20000000014 */
[C---:B------:R-:W-:Y:S01]  /*8790*/  FFMA R21, R73.reuse, R94, R21 ;  /* 0x0000005e49157223 */ /* 0x040fe20000000015 */
[C---:B------:R-:W-:Y:S01]  /*87a0*/  FFMA R22, R73.reuse, R95, R22 ;  /* 0x0000005f49167223 */ /* 0x040fe20000000016 */
[C---:B------:R-:W-:Y:S01]  /*87b0*/  FMUL R23, R70.reuse, R30 ;  /* 0x0000001e46177220 */ /* 0x040fe20000400000 */
[----:B------:R-:W-:Y:S01]  /*87c0*/  FMUL R30, R70, R37 ;  /* 0x00000025461e7220 */ /* 0x000fe20000400000 */
[----:B------:R-:W-:Y:S01]  /*87d0*/  F2FP.SATFINITE.E5M2.F32.PACK_AB_MERGE_C R19, R20, R19, RZ ;  /* 0x000000131413723e */ /* 0x000fe200048060ff */
[C---:B------:R-:W-:Y:S01]  /*87e0*/  FMUL R37, R70.reuse, R44 ;  /* 0x0000002c46257220 */ /* 0x040fe20000400000 */
[C---:B------:R-:W-:Y:S01]  /*87f0*/  FFMA R23, R73.reuse, R96, R23 ;  /* 0x0000006049177223 */ /* 0x040fe20000000017 */
        /* <DEDUP_REMOVED lines=20> */
[----:B------:R-:W-:Y:S01]  /*8940*/  F2FP.F16.E5M2.UNPACK_B R151, R151.H1 ;  /* 0x00000097ff97723e */ /* 0x000fe200030004ff */
[----:B------:R-:W-:Y:S01]  /*8950*/  FMUL R38, R70, R45 ;  /* 0x0000002d46267220 */ /* 0x000fe20000400000 */
[----:B------:R-:W-:Y:S01]  /*8960*/  F2FP.SATFINITE.E5M2.F32.PACK_AB_MERGE_C R19, R28, R27, RZ ;  /* 0x0000001b1c13723e */ /* 0x000fe200048060ff */
[----:B------:R-:W-:Y:S01]  /*8970*/  FFMA R31, R73, R104, R31 ;  /* 0x00000068491f7223 */ /* 0x000fe2000000001f */
[C---:B------:R-:W-:Y:S01]  /*8980*/  FMUL R45, R70.reuse, R52 ;  /* 0x00000034462d7220 */ /* 0x040fe20000400000 */
[C---:B------:R-:W-:Y:S01]  /*8990*/  FMUL R52, R70.reuse, R59 ;  /* 0x0000003b46347220 */ /* 0x040fe20000400000 */
[----:B------:R-:W-:Y:S01]  /*89a0*/  F2FP.F16.E5M2.UNPACK_B R152, R152.H1 ;  /* 0x00000098ff98723e */ /* 0x000fe200030004ff */
[C---:B------:R-:W-:Y:S01]  /*89b0*/  FMUL R59, R70.reuse, R66 ;  /* 0x00000042463b7220 */ /* 0x040fe20000400000 */
[----:B------:R-:W-:Y:S01]  /*89c0*/  F2FP.SATFINITE.E5M2.F32.PACK_AB_MERGE_C R66, R13, R12, R14 ;  /* 0x0000000c0d42723e */ /* 0x000fe2000480600e */
        /* <DEDUP_REMOVED lines=11> */
[C---:B------:R-:W-:Y:S01]  /*8a80*/  FFMA R35, R73.reuse, R108, R35 ;  /* 0x0000006c49237223 */ /* 0x040fe20000000023 */
[C---:B------:R-:W-:Y:S01]  /*8a90*/  FMUL R36, R70.reuse, R43 ;  /* 0x0000002b46247220 */ /* 0x040fe20000400000 */
[--C-:B------:R-:W-:Y:S02]  /*8aa0*/  HADD2.F32 R112, -RZ, R150.reuse.H0_H0 ;  /* 0x20000096ff707230 */ /* 0x100fe40000004100 */
[C---:B------:R-:W-:Y:S01]  /*8ab0*/  FMUL R39, R70.reuse, R46 ;  /* 0x0000002e46277220 */ /* 0x040fe20000400000 */
[----:B------:R-:W-:Y:S02]  /*8ac0*/  HADD2.F32 R113, -RZ, R150.H1_H1 ;  /* 0x30000096ff717230 */ /* 0x000fe40000004100 */
        /* <DEDUP_REMOVED lines=12> */
[C---:B------:R-:W-:Y:S01]  /*8b90*/  FMUL R46, R70.reuse, R53 ;  /* 0x00000035462e7220 */ /* 0x040fe20000400000 */
[--C-:B------:R-:W-:Y:S02]  /*8ba0*/  HADD2.F32 R120, -RZ, R152.reuse.H0_H0 ;  /* 0x20000098ff787230 */ /* 0x100fe40000004100 */
[C---:B------:R-:W-:Y:S01]  /*8bb0*/  FMUL R50, R70.reuse, R57 ;  /* 0x0000003946327220 */ /* 0x040fe20000400000 */
[C---:B------:R-:W-:Y:S01]  /*8bc0*/  FMUL R51, R70.reuse, R58 ;  /* 0x0000003a46337220 */ /* 0x040fe20000400000 */
[C---:B------:R-:W-:Y:S01]  /*8bd0*/  FMUL R53, R70.reuse, R60 ;  /* 0x0000003c46357220 */ /* 0x040fe20000400000 */
[C---:B------:R-:W-:Y:S01]  /*8be0*/  FFMA R43, R73.reuse, R116, R43 ;  /* 0x00000074492b7223 */ /* 0x040fe2000000002b */
[----:B------:R-:W-:Y:S02]  /*8bf0*/  HADD2.F32 R121, -RZ, R152.H1_H1 ;  /* 0x30000098ff797230 */ /* 0x000fe40000004100 */
[C---:B------:R-:W-:Y:S01]  /*8c00*/  FMUL R47, R70.reuse, R54 ;  /* 0x00000036462f7220 */ /* 0x040fe20000400000 */
[C---:B------:R-:W-:Y:S01]  /*8c10*/  FMUL R57, R70.reuse, R64 ;  /* 0x0000004046397220 */ /* 0x040fe20000400000 */
[C---:B------:R-:W-:Y:S01]  /*8c20*/  FMUL R58, R70.reuse, R65 ;  /* 0x00000041463a7220 */ /* 0x040fe20000400000 */
[C---:B------:R-:W-:Y:S01]  /*8c30*/  FMUL R60, R70.reuse, R67 ;  /* 0x00000043463c7220 */ /* 0x040fe20000400000 */
[----:B------:R-:W-:Y:S01]  /*8c40*/  FFMA R44, R73, R117, R44 ;  /* 0x00000075492c7223 */ /* 0x000fe2000000002c */
[C---:B------:R-:W-:Y:S01]  /*8c50*/  FMUL R48, R70.reuse, R55 ;  /* 0x0000003746307220 */ /* 0x040fe20000400000 */
[----:B------:R-:W-:Y:S01]  /*8c60*/  F2FP.SATFINITE.E5M2.F32.PACK_AB_MERGE_C R64, R5, R4, R76 ;  /* 0x000000040540723e */ /* 0x000fe2000480604c */
[----:B------:R-:W-:Y:S01]  /*8c70*/  FFMA R45, R73, R118, R45 ;  /* 0x00000076492d7223 */ /* 0x000fe2000000002d */
[----:B------:R-:W-:Y:S01]  /*8c80*/  F2FP.SATFINITE.E5M2.F32.PACK_AB_MERGE_C R65, R9, R8, R78 ;  /* 0x000000080941723e */ /* 0x000fe2000480604e */
[----:B------:R-:W-:Y:S01]  /*8c90*/  FMUL R49, R70, R56 ;  /* 0x0000003846317220 */ /* 0x000fe20000400000 */
[----:B------:R-:W-:Y:S01]  /*8ca0*/  F2FP.SATFINITE.E5M2.F32.PACK_AB_MERGE_C R67, R2, R0, R3 ;  /* 0x000000000243723e */ /* 0x000fe20004806003 */
[C---:B------:R-:W-:Y:S01]  /*8cb0*/  FFMA R46, R73.reuse, R119, R46 ;  /* 0x00000077492e7223 */ /* 0x040fe2000000002e */
[----:B------:R-:W-:Y:S01]  /*8cc0*/  F2FP.F16.E5M2.UNPACK_B R154, R154.H1 ;  /* 0x0000009aff9a723e */ /* 0x000fe200030004ff */
[--C-:B------:R-:W-:Y:S02]  /*8cd0*/  HADD2.F32 R124, -RZ, R153.reuse.H0_H0 ;  /* 0x20000099ff7c7230 */ /* 0x100fe40000004100 */
[C---:B------:R-:W-:Y:S01]  /*8ce0*/  FFMA R47, R73.reuse, R120, R47 ;  /* 0x00000078492f7223 */ /* 0x040fe2000000002f */
[----:B------:R1:W-:Y:S01]  /*8cf0*/  STS.128 [R137+UR44+0x6200], R64 ;  /* 0x0062004089007988 */ /* 0x0003e20008000c2c */
[----:B------:R-:W-:Y:S02]  /*8d00*/  HADD2.F32 R125, -RZ, R153.H1_H1 ;  /* 0x30000099ff7d7230 */ /* 0x000fe40000004100 */
[C---:B------:R-:W-:Y:S01]  /*8d10*/  FFMA R48, R73.reuse, R121, R48 ;  /* 0x0000007949307223 */ /* 0x040fe20000000030 */
[C---:B------:R-:W-:Y:S01]  /*8d20*/  FFMA R49, R73.reuse, R122, R49 ;  /* 0x0000007a49317223 */ /* 0x040fe20000000031 */
[----:B------:R-:W-:Y:S01]  /*8d30*/  F2FP.F16.E5M2.UNPACK_B R155, R155.H1 ;  /* 0x0000009bff9b723e */ /* 0x000fe200030004ff */
[C---:B------:R-:W-:Y:S01]  /*8d40*/  FFMA R50, R73.reuse, R123, R50 ;  /* 0x0000007b49327223 */ /* 0x040fe20000000032 */
[----:B------:R-:W-:Y:S01]  /*8d50*/  FMUL R54, R70, R61 ;  /* 0x0000003d46367220 */ /* 0x000fe20000400000 */
[--C-:B------:R-:W-:Y:S01]  /*8d60*/  HADD2.F32 R128, -RZ, R154.reuse.H0_H0 ;  /* 0x2000009aff807230 */ /* 0x100fe20000004100 */
[----:B------:R1:W-:Y:S01]  /*8d70*/  STS.128 [R179+0x6010], R16 ;  /* 0x00601010b3007388 */ /* 0x0003e20000000c00 */
[----:B------:R-:W-:Y:S01]  /*8d80*/  F2FP.SATFINITE.E5M2.F32.PACK_AB_MERGE_C R35, R36, R35, RZ ;  /* 0x000000232423723e */ /* 0x000fe200048060ff */
[C---:B------:R-:W-:Y:S01]  /*8d90*/  FFMA R51, R73.reuse, R124, R51 ;  /* 0x0000007c49337223 */ /* 0x040fe20000000033 */
[----:B------:R-:W-:Y:S01]  /*8da0*/  F2FP.SATFINITE.E5M2.F32.PACK_AB_MERGE_C R39, R40, R39, RZ ;  /* 0x000000272827723e */ /* 0x000fe200048060ff */
[----:B------:R-:W-:Y:S02]  /*8db0*/  HADD2.F32 R129, -RZ, R154.H1_H1 ;  /* 0x3000009aff817230 */ /* 0x000fe40000004100 */
[C---:B------:R-:W-:Y:S01]  /*8dc0*/  FMUL R55, R70.reuse, R62 ;  /* 0x0000003e46377220 */ /* 0x040fe20000400000 */
[C---:B------:R-:W-:Y:S01]  /*8dd0*/  FFMA R52, R73.reuse, R125, R52 ;  /* 0x0000007d49347223 */ /* 0x040fe20000000034 */
[----:B------:R-:W-:Y:S01]  /*8de0*/  FMUL R56, R70, R63 ;  /* 0x0000003f46387220 */ /* 0x000fe20000400000 */
[C---:B------:R-:W-:Y:S01]  /*8df0*/  FFMA R53, R73.reuse, R126, R53 ;  /* 0x0000007e49357223 */ /* 0x040fe20000000035 */
[C---:B------:R-:W-:Y:S01]  /*8e00*/  FFMA R54, R73.reuse, R127, R54 ;  /* 0x0000007f49367223 */ /* 0x040fe20000000036 */
[--C-:B------:R-:W-:Y:S02]  /*8e10*/  HADD2.F32 R74, -RZ, R155.reuse.H0_H0 ;  /* 0x2000009bff4a7230 */ /* 0x100fe40000004100 */
[C---:B------:R-:W-:Y:S01]  /*8e20*/  FFMA R55, R73.reuse, R128, R55 ;  /* 0x0000008049377223 */ /* 0x040fe20000000037 */
[----:B------:R-:W-:Y:S02]  /*8e30*/  HADD2.F32 R131, -RZ, R155.H1_H1 ;  /* 0x3000009bff837230 */ /* 0x000fe40000004100 */
[C---:B------:R-:W-:Y:S01]  /*8e40*/  FFMA R56, R73.reuse, R129, R56 ;  /* 0x0000008149387223 */ /* 0x040fe20000000038 */
[----:B------:R-:W-:Y:S01]  /*8e50*/  F2FP.SATFINITE.E5M2.F32.PACK_AB_MERGE_C R43, R44, R43, RZ ;  /* 0x0000002b2c2b723e */ /* 0x000fe200048060ff */
[C---:B------:R-:W-:Y:S01]  /*8e60*/  FFMA R57, R73.reuse, R72, R57 ;  /* 0x0000004849397223 */ /* 0x040fe20000000039 */
[C---:B------:R-:W-:Y:S01]  /*8e70*/  FFMA R58, R73.reuse, R75, R58 ;  /* 0x0000004b493a7223 */ /* 0x040fe2000000003a */
[C---:B------:R-:W-:Y:S01]  /*8e80*/  FFMA R59, R73.reuse, R74, R59 ;  /* 0x0000004a493b7223 */ /* 0x040fe2000000003b */
[----:B------:R-:W-:Y:S01]  /*8e90*/  F2FP.SATFINITE.E5M2.F32.PACK_AB_MERGE_C R33, R34, R33, R35 ;  /* 0x000000212221723e */ /* 0x000fe20004806023 */
[----:B------:R-:W-:Y:S01]  /*8ea0*/  FFMA R60, R73, R131, R60 ;  /* 0x00000083493c7223 */ /* 0x000fe2000000003c */
[----:B------:R-:W-:Y:S02]  /*8eb0*/  F2FP.SATFINITE.E5M2.F32.PACK_AB_MERGE_C R32, R30, R29, R32 ;  /* 0x0000001d1e20723e */ /* 0x000fe40004806020 */
        /* <DEDUP_REMOVED lines=11> */
[----:B------:R-:W-:Y:S03]  /*8f70*/  IADD3 R68, PT, PT, R68, 0x1, RZ ;  /* 0x0000000144447810 */ /* 0x000fe60007ffe0ff */
        /* <DEDUP_REMOVED lines=10> */
[----:B------:R-:W-:Y:S02]  /*9020*/  UIADD3 UR9, UPT, UPT, UR49, 0x40, URZ ;  /* 0x0000004031097890 */ /* 0x000fe4000fffe0ff */
[----:B------:R-:W-:Y:S01]  /*9030*/  UIADD3 UR8, UPT, UPT, UR44, 0x6200, URZ ;  /* 0x000062002c087890 */ /* 0x000fe2000fffe0ff */
[----:B------:R-:W-:Y:S01]  /*9040*/  UMOV UR10, UR50 ;  /* 0x00000032000a7c82 */ /* 0x000fe20008000000 */
[----:B------:R-:W-:Y:S01]  /*9050*/  UMOV UR11, UR36 ;  /* 0x00000024000b7c82 */ /* 0x000fe20008000000 */
[----:B--2---:R-:W-:Y:S04]  /*9060*/  UIADD3 UR4, UP0, UPT, UR6, 0x680, URZ ;  /* 0x0000068006047890 */ /* 0x004fe8000ff1e0ff */
[----:B------:R-:W-:Y:S09]  /*9070*/  UIADD3.X UR5, UPT, UPT, URZ, UR7, URZ, UP0, !UPT ;  /* 0x00000007ff057290 */ /* 0x000ff200087fe4ff */
[----:B------:R2:W-:Y:S01]  /*9080*/  UTMASTG.3D [UR8], [UR4] ;  /* 0x00000008040073b5 */ /* 0x0005e20008010000 */
[----:B------:R0:W-:Y:S01]  /*9090*/  UTMACMDFLUSH ;  /* 0x00000000000079b7 */ /* 0x0001e20000000000 */
[----:B--2---:R-:W-:Y:S04]  /*90a0*/  DEPBAR.LE SB0, 0x1 ;  /* 0x000080400000791a */ /* 0x004fe80000000000 */
.L_x_126:
[----:B------:R-:W-:Y:S05]  /*90b0*/  BSYNC.RECONVERGENT B0 ;  /* 0x0000000000007941 */ /* 0x000fea0003800200 */
.L_x_125:
[----:B------:R-:W-:Y:S01]  /*90c0*/  BAR.SYNC.DEFER_BLOCKING 0x1, 0x80 ;  /* 0x0042000000007b1d */ /* 0x000fe20000010000 */
[----:B------:R-:W-:Y:S01]  /*90d0*/  ISETP.NE.AND P0, PT, R162, 0x2, PT ;  /* 0x00000002a200780c */ /* 0x000fe20003f05270 */
[----:B------:R-:W-:Y:S01]  /*90e0*/  UISETP.NE.AND UP0, UPT, UR45, URZ, UPT ;  /* 0x000000ff2d00728c */ /* 0x000fe2000bf05270 */
[----:B------:R-:W-:Y:S01]  /*90f0*/  ISETP.NE.AND P1, PT, R68, 0x4, PT ;  /* 0x000000044400780c */ /* 0x000fe20003f25270 */
[----:B------:R-:W-:Y:S01]  /*9100*/  UIADD3 UR32, UPT, UPT, UR37, UR62, URZ ;  /* 0x0000003e25207290 */ /* 0x000fe2000fffe0ff */
[----:B------:R-:W-:Y:S01]  /*9110*/  SEL R0, RZ, 0x1, P0 ;  /* 0x00000001ff007807 */ /* 0x000fe20000000000 */
[----:B------:R-:W-:Y:S01]  /*9120*/  UIADD3 UR20, UPT, UPT, UR38, UR59, URZ ;  /* 0x0000003b26147290 */ /* 0x000fe2000fffe0ff */
[----:B------:R-:W-:Y:S02]  /*9130*/  SEL R3, RZ, 0x1, P1 ;  /* 0x00000001ff037807 */ /* 0x000fe40000800000 */
[----:B------:R-:W-:Y:S02]  /*9140*/  LOP3.LUT R167, R167, R0, RZ, 0x3c, !PT ;  /* 0x00000000a7a77212 */ /* 0x000fe400078e3cff */
[----:B------:R-:W-:Y:S02]  /*9150*/  LOP3.LUT R168, R168, R3, RZ, 0x3c, !PT ;  /* 0x00000003a8a87212 */ /* 0x000fe400078e3cff */
[----:B------:R-:W-:Y:S02]  /*9160*/  SEL R162, R162, RZ, P0 ;  /* 0x000000ffa2a27207 */ /* 0x000fe40000000000 */
[----:B------:R-:W-:Y:S01]  /*9170*/  SEL R68, R68, RZ, P1 ;  /* 0x000000ff44447207 */ /* 0x000fe20000800000 */
[----:B------:R-:W-:Y:S01]  /*9180*/  UMOV UR36, UR58 ;  /* 0x0000003a00247c82 */ /* 0x000fe20008000000 */
[----:B------:R-:W-:Y:S05]  /*9190*/  BRA.U UP0, `(.L_x_127) ;  /* 0xffffffc500647547 */ /* 0x000fea000b83ffff */
[----:B------:R-:W-:Y:S05]  /*91a0*/  EXIT ;  /* 0x000000000000794d */ /* 0x000fea0003800000 */
.L_x_24:
[----:B--2---:R2:W3:Y:S02]  /*91b0*/  SYNCS.PHASECHK.TRANS64.TRYWAIT P0, [R0+URZ+0x120], R3 ;  /* 0x00012003000075a7 */ /* 0x0044e400080011ff */
[----:B---3--:R-:W-:Y:S05]  /*91c0*/  @!P0 NANOSLEEP.SYNCS 0x989680 ;  /* 0x009896800000895d */ /* 0x008fea0003900000 */
[----:B------:R-:W3:Y:S02]  /*91d0*/  @!P0 SYNCS.PHASECHK.TRANS64 P0, [R0+URZ+0x120], R3 ;  /* 0x00012003000085a7 */ /* 0x000ee400080010ff */
[----:B---3--:R-:W-:Y:S05]  /*91e0*/  @!P0 BRA `(.L_x_24) ;  /* 0xfffffffc00f08947 */ /* 0x008fea000383ffff */
[----:B------:R-:W-:Y:S05]  /*91f0*/  BRA `(.L_x_128) ;  /* 0xffffff88000c7947 */ /* 0x000fea000383ffff */
.L_x_27:
[----:B--2---:R-:W-:-:S07]  /*9200*/  MOV R0, UR33 ;  /* 0x0000002100007c02 */ /* 0x004fce0008000f00 */
.L_x_129:
[----:B--2---:R2:W3:Y:S02]  /*9210*/  SYNCS.PHASECHK.TRANS64.TRYWAIT P0, [R0+URZ+0x40], R3 ;  /* 0x00004003000075a7 */ /* 0x0044e400080011ff */
[----:B---3--:R-:W-:Y:S05]  /*9220*/  @!P0 NANOSLEEP.SYNCS 0x989680 ;  /* 0x009896800000895d */ /* 0x008fea0003900000 */
[----:B------:R-:W3:Y:S02]  /*9230*/  @!P0 SYNCS.PHASECHK.TRANS64 P0, [R0+URZ+0x40], R3 ;  /* 0x00004003000085a7 */ /* 0x000ee400080010ff */
[----:B---3--:R-:W-:Y:S05]  /*9240*/  @!P0 BRA `(.L_x_129) ;  /* 0xfffffffc00f08947 */ /* 0x008fea000383ffff */
[----:B------:R-:W-:Y:S05]  /*9250*/  BRA `(.L_x_26) ;  /* 0xffffff88005c7947 */ /* 0x000fea000383ffff */
.L_x_34:
[----:B-1----:R-:W-:-:S07]  /*9260*/  MOV R0, UR9 ;  /* 0x0000000900007c02 */ /* 0x002fce0008000f00 */
.L_x_130:
[----:B-1----:R1:W2:Y:S02]  /*9270*/  SYNCS.PHASECHK.TRANS64.TRYWAIT P0, [R0+URZ+0x40], R3 ;  /* 0x00004003000075a7 */ /* 0x0022a400080011ff */
[----:B--2---:R-:W-:Y:S05]  /*9280*/  @!P0 NANOSLEEP.SYNCS 0x989680 ;  /* 0x009896800000895d */ /* 0x004fea0003900000 */
[----:B------:R-:W2:Y:S02]  /*9290*/  @!P0 SYNCS.PHASECHK.TRANS64 P0, [R0+URZ+0x40], R3 ;  /* 0x00004003000085a7 */ /* 0x000ea400080010ff */
[----:B--2---:R-:W-:Y:S05]  /*92a0*/  @!P0 BRA `(.L_x_130) ;  /* 0xfffffffc00f08947 */ /* 0x004fea000383ffff */
[----:B------:R-:W-:Y:S05]  /*92b0*/  BRA `(.L_x_33) ;  /* 0xffffff8c001c7947 */ /* 0x000fea000383ffff */
.L_x_39:
[----:B-1----:R1:W2:Y:S02]  /*92c0*/  SYNCS.PHASECHK.TRANS64.TRYWAIT P0, [R3+URZ+0xb0], R0 ;  /* 0x0000b000030075a7 */ /* 0x0022a400080011ff */
[----:B--2---:R-:W-:Y:S05]  /*92d0*/  @!P0 NANOSLEEP.SYNCS 0x989680 ;  /* 0x009896800000895d */ /* 0x004fea0003900000 */
[----:B------:R-:W2:Y:S02]  /*92e0*/  @!P0 SYNCS.PHASECHK.TRANS64 P0, [R3+URZ+0xb0], R0 ;  /* 0x0000b000030085a7 */ /* 0x000ea400080010ff */
[----:B--2---:R-:W-:Y:S05]  /*92f0*/  @!P0 BRA `(.L_x_39) ;  /* 0xfffffffc00f08947 */ /* 0x004fea000383ffff */
[----:B------:R-:W-:Y:S05]  /*9300*/  BRA `(.L_x_131) ;  /* 0xffffff8c00c07947 */ /* 0x000fea000383ffff */
.L_x_43:
[----:B-1----:R-:W-:-:S07]  /*9310*/  MOV R0, UR4 ;  /* 0x0000000400007c02 */ /* 0x002fce0008000f00 */
.L_x_132:
[----:B-1----:R1:W2:Y:S02]  /*9320*/  SYNCS.PHASECHK.TRANS64.TRYWAIT P0, [R0+URZ], R3 ;  /* 0x00000003000075a7 */ /* 0x0022a400080011ff */
[----:B--2---:R-:W-:Y:S05]  /*9330*/  @!P0 NANOSLEEP.SYNCS 0x989680 ;  /* 0x009896800000895d */ /* 0x004fea0003900000 */
[----:B------:R-:W2:Y:S02]  /*9340*/  @!P0 SYNCS.PHASECHK.TRANS64 P0, [R0+URZ], R3 ;  /* 0x00000003000085a7 */ /* 0x000ea400080010ff */
[----:B--2---:R-:W-:Y:S05]  /*9350*/  @!P0 BRA `(.L_x_132) ;  /* 0xfffffffc00f08947 */ /* 0x004fea000383ffff */
[----:B------:R-:W-:Y:S05]  /*9360*/  BRA `(.L_x_133) ;  /* 0xffffff9400647947 */ /* 0x000fea000383ffff */
.L_x_44:
[----:B------:R-:W-:-:S07]  /*9370*/  MOV R0, UR5 ;  /* 0x0000000500007c02 */ /* 0x000fce0008000f00 */
.L_x_134:
[----:B-1----:R1:W2:Y:S02]  /*9380*/  SYNCS.PHASECHK.TRANS64.TRYWAIT P0, [R0+URZ], R3 ;  /* 0x00000003000075a7 */ /* 0x0022a400080011ff */
[----:B--2---:R-:W-:Y:S05]  /*9390*/  @!P0 NANOSLEEP.SYNCS 0x989680 ;  /* 0x009896800000895d */ /* 0x004fea0003900000 */
[----:B------:R-:W2:Y:S02]  /*93a0*/  @!P0 SYNCS.PHASECHK.TRANS64 P0, [R0+URZ], R3 ;  /* 0x00000003000085a7 */ /* 0x000ea400080010ff */
[----:B--2---:R-:W-:Y:S05]  /*93b0*/  @!P0 BRA `(.L_x_134) ;  /* 0xfffffffc00f08947 */ /* 0x004fea000383ffff */
[----:B------:R-:W-:Y:S05]  /*93c0*/  BRA `(.L_x_135) ;  /* 0xffffff9400707947 */ /* 0x000fea000383ffff */
.L_x_45:
[----:B------:R-:W-:-:S07]  /*93d0*/  MOV R0, UR5 ;  /* 0x0000000500007c02 */ /* 0x000fce0008000f00 */
.L_x_136:
[----:B-1----:R1:W2:Y:S02]  /*93e0*/  SYNCS.PHASECHK.TRANS64.TRYWAIT P0, [R0+URZ], R3 ;  /* 0x00000003000075a7 */ /* 0x0022a400080011ff */
[----:B--2---:R-:W-:Y:S05]  /*93f0*/  @!P0 NANOSLEEP.SYNCS 0x989680 ;  /* 0x009896800000895d */ /* 0x004fea0003900000 */
[----:B------:R-:W2:Y:S02]  /*9400*/  @!P0 SYNCS.PHASECHK.TRANS64 P0, [R0+URZ], R3 ;  /* 0x00000003000085a7 */ /* 0x000ea400080010ff */
[----:B--2---:R-:W-:Y:S05]  /*9410*/  @!P0 BRA `(.L_x_136) ;  /* 0xfffffffc00f08947 */ /* 0x004fea000383ffff */
[----:B------:R-:W-:Y:S05]  /*9420*/  BRA `(.L_x_137) ;  /* 0xffffff94007c7947 */ /* 0x000fea000383ffff */
.L_x_46:
[----:B------:R-:W-:-:S07]  /*9430*/  MOV R0, UR5 ;  /* 0x0000000500007c02 */ /* 0x000fce0008000f00 */
.L_x_138:
[----:B-1----:R1:W2:Y:S02]  /*9440*/  SYNCS.PHASECHK.TRANS64.TRYWAIT P0, [R0+URZ], R3 ;  /* 0x00000003000075a7 */ /* 0x0022a400080011ff */
[----:B--2---:R-:W-:Y:S05]  /*9450*/  @!P0 NANOSLEEP.SYNCS 0x989680 ;  /* 0x009896800000895d */ /* 0x004fea0003900000 */
[----:B------:R-:W2:Y:S02]  /*9460*/  @!P0 SYNCS.PHASECHK.TRANS64 P0, [R0+URZ], R3 ;  /* 0x00000003000085a7 */ /* 0x000ea400080010ff */
[----:B--2---:R-:W-:Y:S05]  /*9470*/  @!P0 BRA `(.L_x_138) ;  /* 0xfffffffc00f08947 */ /* 0x004fea000383ffff */
[----:B------:R-:W-:Y:S05]  /*9480*/  BRA `(.L_x_139) ;  /* 0xffffff9400887947 */ /* 0x000fea000383ffff */
.L_x_47:
[----:B------:R-:W-:-:S07]  /*9490*/  MOV R0, UR5 ;  /* 0x0000000500007c02 */ /* 0x000fce0008000f00 */
.L_x_140:
[----:B-1----:R1:W2:Y:S02]  /*94a0*/  SYNCS.PHASECHK.TRANS64.TRYWAIT P0, [R0+URZ], R3 ;  /* 0x00000003000075a7 */ /* 0x0022a400080011ff */
[----:B--2---:R-:W-:Y:S05]  /*94b0*/  @!P0 NANOSLEEP.SYNCS 0x989680 ;  /* 0x009896800000895d */ /* 0x004fea0003900000 */
[----:B------:R-:W2:Y:S02]  /*94c0*/  @!P0 SYNCS.PHASECHK.TRANS64 P0, [R0+URZ], R3 ;  /* 0x00000003000085a7 */ /* 0x000ea400080010ff */
[----:B--2---:R-:W-:Y:S05]  /*94d0*/  @!P0 BRA `(.L_x_140) ;  /* 0xfffffffc00f08947 */ /* 0x004fea000383ffff */
[----:B------:R-:W-:Y:S05]  /*94e0*/  BRA `(.L_x_141) ;  /* 0xffffff9400947947 */ /* 0x000fea000383ffff */
.L_x_48:
[----:B------:R-:W-:-:S07]  /*94f0*/  MOV R0, UR5 ;  /* 0x0000000500007c02 */ /* 0x000fce0008000f00 */
.L_x_142:
[----:B-1----:R1:W2:Y:S02]  /*9500*/  SYNCS.PHASECHK.TRANS64.TRYWAIT P0, [R0+URZ], R3 ;  /* 0x00000003000075a7 */ /* 0x0022a400080011ff */
[----:B--2---:R-:W-:Y:S05]  /*9510*/  @!P0 NANOSLEEP.SYNCS 0x989680 ;  /* 0x009896800000895d */ /* 0x004fea0003900000 */
[----:B------:R-:W2:Y:S02]  /*9520*/  @!P0 SYNCS.PHASECHK.TRANS64 P0, [R0+URZ], R3 ;  /* 0x00000003000085a7 */ /* 0x000ea400080010ff */
[----:B--2---:R-:W-:Y:S05]  /*9530*/  @!P0 BRA `(.L_x_142) ;  /* 0xfffffffc00f08947 */ /* 0x004fea000383ffff */
[----:B------:R-:W-:Y:S05]  /*9540*/  BRA `(.L_x_143) ;  /* 0xffffff9400a07947 */ /* 0x000fea000383ffff */
.L_x_49:
[----:B------:R-:W-:-:S07]  /*9550*/  MOV R0, UR5 ;  /* 0x0000000500007c02 */ /* 0x000fce0008000f00 */
.L_x_144:
[----:B-1----:R1:W2:Y:S02]  /*9560*/  SYNCS.PHASECHK.TRANS64.TRYWAIT P0, [R0+URZ], R3 ;  /* 0x00000003000075a7 */ /* 0x0022a400080011ff */
[----:B--2---:R-:W-:Y:S05]  /*9570*/  @!P0 NANOSLEEP.SYNCS 0x989680 ;  /* 0x009896800000895d */ /* 0x004fea0003900000 */
[----:B------:R-:W2:Y:S02]  /*9580*/  @!P0 SYNCS.PHASECHK.TRANS64 P0, [R0+URZ], R3 ;  /* 0x00000003000085a7 */ /* 0x000ea400080010ff */
[----:B--2---:R-:W-:Y:S05]  /*9590*/  @!P0 BRA `(.L_x_144) ;  /* 0xfffffffc00f08947 */ /* 0x004fea000383ffff */
[----:B------:R-:W-:Y:S05]  /*95a0*/  BRA `(.L_x_145) ;  /* 0xffffff9400ac7947 */ /* 0x000fea000383ffff */
.L_x_52:
[----:B--2---:R2:W3:Y:S02]  /*95b0*/  SYNCS.PHASECHK.TRANS64.TRYWAIT P0, [R2+URZ+0x110], R5 ;  /* 0x00011005020075a7 */ /* 0x0044e400080011ff */
[----:B---3--:R-:W-:Y:S05]  /*95c0*/  @!P0 NANOSLEEP.SYNCS 0x989680 ;  /* 0x009896800000895d */ /* 0x008fea0003900000 */
[----:B------:R-:W3:Y:S02]  /*95d0*/  @!P0 SYNCS.PHASECHK.TRANS64 P0, [R2+URZ+0x110], R5 ;  /* 0x00011005020085a7 */ /* 0x000ee400080010ff */
[----:B---3--:R-:W-:Y:S05]  /*95e0*/  @!P0 BRA `(.L_x_52) ;  /* 0xfffffffc00f08947 */ /* 0x008fea000383ffff */
[----:B------:R-:W-:Y:S05]  /*95f0*/  BRA `(.L_x_146) ;  /* 0xffffff9800087947 */ /* 0x000fea000383ffff */
.L_x_53:
[----:B------:R-:W-:-:S07]  /*9600*/  MOV R2, UR4 ;  /* 0x0000000400027c02 */ /* 0x000fce0008000f00 */
.L_x_147:
[----:B--2---:R2:W3:Y:S02]  /*9610*/  SYNCS.PHASECHK.TRANS64.TRYWAIT P0, [R2+URZ+0xc0], R5 ;  /* 0x0000c005020075a7 */ /* 0x0044e400080011ff */
[----:B---3--:R-:W-:Y:S05]  /*9620*/  @!P0 NANOSLEEP.SYNCS 0x989680 ;  /* 0x009896800000895d */ /* 0x008fea0003900000 */
[----:B------:R-:W3:Y:S02]  /*9630*/  @!P0 SYNCS.PHASECHK.TRANS64 P0, [R2+URZ+0xc0], R5 ;  /* 0x0000c005020085a7 */ /* 0x000ee400080010ff */
[----:B---3--:R-:W-:Y:S05]  /*9640*/  @!P0 BRA `(.L_x_147) ;  /* 0xfffffffc00f08947 */ /* 0x008fea000383ffff */
[----:B------:R-:W-:Y:S05]  /*9650*/  BRA `(.L_x_148) ;  /* 0xffffff9800187947 */ /* 0x000fea000383ffff */
.L_x_54:
[----:B--2---:R2:W3:Y:S02]  /*9660*/  SYNCS.PHASECHK.TRANS64.TRYWAIT P1, [R2+URZ+0xb0], R5 ;  /* 0x0000b005020075a7 */ /* 0x0044e400080211ff */
[----:B---3--:R-:W-:Y:S05]  /*9670*/  @!P1 NANOSLEEP.SYNCS 0x989680 ;  /* 0x009896800000995d */ /* 0x008fea0003900000 */
[----:B------:R-:W3:Y:S02]  /*9680*/  @!P1 SYNCS.PHASECHK.TRANS64 P1, [R2+URZ+0xb0], R5 ;  /* 0x0000b005020095a7 */ /* 0x000ee400080210ff */
[----:B---3--:R-:W-:Y:S05]  /*9690*/  @!P1 BRA `(.L_x_54) ;  /* 0xfffffffc00f09947 */ /* 0x008fea000383ffff */
[----:B------:R-:W-:Y:S05]  /*96a0*/  BRA `(.L_x_149) ;  /* 0xffffff9800487947 */ /* 0x000fea000383ffff */
.L_x_57:
[----:B------:R-:W-:-:S07]  /*96b0*/  MOV R0, UR4 ;  /* 0x0000000400007c02 */ /* 0x000fce0008000f00 */
.L_x_150:
[----:B--2---:R2:W3:Y:S02]  /*96c0*/  SYNCS.PHASECHK.TRANS64.TRYWAIT P0, [R0+URZ+0xc0], R3 ;  /* 0x0000c003000075a7 */ /* 0x0044e400080011ff */
[----:B---3--:R-:W-:Y:S05]  /*96d0*/  @!P0 NANOSLEEP.SYNCS 0x989680 ;  /* 0x009896800000895d */ /* 0x008fea0003900000 */
[----:B------:R-:W3:Y:S02]  /*96e0*/  @!P0 SYNCS.PHASECHK.TRANS64 P0, [R0+URZ+0xc0], R3 ;  /* 0x0000c003000085a7 */ /* 0x000ee400080010ff */
[----:B---3--:R-:W-:Y:S05]  /*96f0*/  @!P0 BRA `(.L_x_150) ;  /* 0xfffffffc00f08947 */ /* 0x008fea000383ffff */
[----:B------:R-:W-:Y:S05]  /*9700*/  BRA `(.L_x_56) ;  /* 0xffffff98009c7947 */ /* 0x000fea000383ffff */
.L_x_66:
[----:B--2---:R-:W-:-:S04]  /*9710*/  MOV R0, UR5 ;  /* 0x0000000500007c02 */ /* 0x004fc80008000f00 */
[----:B------:R2:W3:Y:S03]  /*9720*/  SYNCS.PHASECHK.TRANS64.TRYWAIT P0, [R0+URZ+0x8], R7 ;  /* 0x00000807000075a7 */ /* 0x0004e600080011ff */
[----:B---3--:R-:W-:Y:S05]  /*9730*/  @!P0 NANOSLEEP.SYNCS 0x989680 ;  /* 0x009896800000895d */ /* 0x008fea0003900000 */
[----:B------:R-:W3:Y:S02]  /*9740*/  @!P0 SYNCS.PHASECHK.TRANS64 P0, [R0+URZ+0x8], R7 ;  /* 0x00000807000085a7 */ /* 0x000ee400080010ff */
[----:B---3--:R-:W-:Y:S05]  /*9750*/  @!P0 BRA `(.L_x_66) ;  /* 0xfffffffc00ec8947 */ /* 0x008fea000383ffff */
[----:B------:R-:W-:Y:S05]  /*9760*/  BRA `(.L_x_65) ;  /* 0xffffff9c00507947 */ /* 0x000fea000383ffff */
.L_x_68:
[----:B------:R-:W-:Y:S01]  /*9770*/  BSSY B0, `(.L_x_151) ;  /* 0x0000006000007945 */ /* 0x000fe20003800000 */
[----:B------:R-:W-:-:S07]  /*9780*/  MOV R15, 0xffffffff ;  /* 0xffffffff000f7802 */ /* 0x000fce0000000f00 */
[----:B-12--5:R-:W-:Y:S05]  /*9790*/  WARPSYNC.COLLECTIVE R15, `(.L_x_152) ;  /* 0x000000000f0c7348 */ /* 0x026fea0003c00000 */
[----:B------:R-:W-:Y:S02]  /*97a0*/  ELECT P6, UR79, PT ;  /* 0x00000000004f782f */ /* 0x000fe400038c0000 */
[----:B------:R-:W-:Y:S01]  /*97b0*/  MOV R14, UR79 ;  /* 0x0000004f000e7c02 */ /* 0x000fe20008000f00 */
[----:B-12--5:R-:W-:Y:S10]  /*97c0*/  ENDCOLLECTIVE ;  /* 0x000000000000791b */ /* 0x026ff40003800000 */
.L_x_152:
[----:B------:R-:W-:Y:S05]  /*97d0*/  BSYNC B0 ;  /* 0x0000000000007941 */ /* 0x000fea0003800000 */
.L_x_151:
[----:B------:R-:W-:Y:S01]  /*97e0*/  PLOP3.LUT P0, PT, P6, PT, PT, 0x80, 0x8 ;  /* 0x000000000008781c */ /* 0x000fe2000370f070 */
[----:B------:R-:W-:-:S12]  /*97f0*/  BRA `(.L_x_153) ;  /* 0xffffff9c007c7947 */ /* 0x000fd8000383ffff */
.L_x_70:
[----:B--2---:R-:W-:-:S04]  /*9800*/  MOV R0, UR5 ;  /* 0x0000000500007c02 */ /* 0x004fc80008000f00 */
[----:B------:R2:W3:Y:S03]  /*9810*/  SYNCS.PHASECHK.TRANS64.TRYWAIT P0, [R0+URZ+0x8], R5 ;  /* 0x00000805000075a7 */ /* 0x0004e600080011ff */
[----:B---3--:R-:W-:Y:S05]  /*9820*/  @!P0 NANOSLEEP.SYNCS 0x989680 ;  /* 0x009896800000895d */ /* 0x008fea0003900000 */
[----:B------:R-:W3:Y:S02]  /*9830*/  @!P0 SYNCS.PHASECHK.TRANS64 P0, [R0+URZ+0x8], R5 ;  /* 0x00000805000085a7 */ /* 0x000ee400080010ff */
[----:B---3--:R-:W-:Y:S05]  /*9840*/  @!P0 BRA `(.L_x_70) ;  /* 0xfffffffc00ec8947 */ /* 0x008fea000383ffff */
[----:B------:R-:W-:Y:S05]  /*9850*/  BRA `(.L_x_69) ;  /* 0xffffff9c00807947 */ /* 0x000fea000383ffff */
.L_x_71:
[----:B-1----:R1:W2:Y:S02]  /*9860*/  SYNCS.PHASECHK.TRANS64.TRYWAIT P0, [R0+URZ+0xb0], R5 ;  /* 0x0000b005000075a7 */ /* 0x0022a400080011ff */
[----:B--2---:R-:W-:Y:S05]  /*9870*/  @!P0 NANOSLEEP.SYNCS 0x989680 ;  /* 0x009896800000895d */ /* 0x004fea0003900000 */
[----:B------:R-:W2:Y:S02]  /*9880*/  @!P0 SYNCS.PHASECHK.TRANS64 P0, [R0+URZ+0xb0], R5 ;  /* 0x0000b005000085a7 */ /* 0x000ea400080010ff */
[----:B--2---:R-:W-:Y:S05]  /*9890*/  @!P0 BRA `(.L_x_71) ;  /* 0xfffffffc00f08947 */ /* 0x004fea000383ffff */
[----:B------:R-:W-:Y:S05]  /*98a0*/  BRA `(.L_x_154) ;  /* 0xffffffa0006c7947 */ /* 0x000fea000383ffff */
.L_x_73:
[----:B------:R-:W-:-:S07]  /*98b0*/  MOV R0, UR31 ;  /* 0x0000001f00007c02 */ /* 0x000fce0008000f00 */
.L_x_155:
[----:B-1----:R1:W2:Y:S02]  /*98c0*/  SYNCS.PHASECHK.TRANS64.TRYWAIT P0, [R0+URZ+0xf0], R5 ;  /* 0x0000f005000075a7 */ /* 0x0022a400080011ff */
[----:B--2---:R-:W-:Y:S05]  /*98d0*/  @!P0 NANOSLEEP.SYNCS 0x989680 ;  /* 0x009896800000895d */ /* 0x004fea0003900000 */
[----:B------:R-:W2:Y:S02]  /*98e0*/  @!P0 SYNCS.PHASECHK.TRANS64 P0, [R0+URZ+0xf0], R5 ;  /* 0x0000f005000085a7 */ /* 0x000ea400080010ff */
[----:B--2---:R-:W-:Y:S05]  /*98f0*/  @!P0 BRA `(.L_x_155) ;  /* 0xfffffffc00f08947 */ /* 0x004fea000383ffff */
[----:B------:R-:W-:Y:S05]  /*9900*/  BRA `(.L_x_156) ;  /* 0xffffffa000b87947 */ /* 0x000fea000383ffff */
.L_x_76:
[----:B------:R-:W-:Y:S07]  /*9910*/  MOV R0, UR5 ;  /* 0x0000000500007c02 */ /* 0x000fee0008000f00 */
.L_x_157:
[----:B-1----:R1:W2:Y:S02]  /*9920*/  SYNCS.PHASECHK.TRANS64.TRYWAIT P0, [R0+URZ], R5 ;  /* 0x00000005000075a7 */ /* 0x0022a400080011ff */
[----:B--2---:R-:W-:Y:S05]  /*9930*/  @!P0 NANOSLEEP.SYNCS 0x989680 ;  /* 0x009896800000895d */ /* 0x004fea0003900000 */
[----:B------:R-:W2:Y:S02]  /*9940*/  @!P0 SYNCS.PHASECHK.TRANS64 P0, [R0+URZ], R5 ;  /* 0x00000005000085a7 */ /* 0x000ea400080010ff */
[----:B--2---:R-:W-:Y:S05]  /*9950*/  @!P0 BRA `(.L_x_157) ;  /* 0xfffffffc00f08947 */ /* 0x004fea000383ffff */
[----:B------:R-:W-:Y:S05]  /*9960*/  BRA `(.L_x_75) ;  /* 0xffffffa000cc7947 */ /* 0x000fea000383ffff */
.L_x_80:
[----:B-1----:R-:W-:-:S07]  /*9970*/  MOV R0, UR4 ;  /* 0x0000000400007c02 */ /* 0x002fce0008000f00 */
.L_x_158:
[----:B-1----:R1:W2:Y:S02]  /*9980*/  SYNCS.PHASECHK.TRANS64.TRYWAIT P0, [R0+URZ], R3 ;  /* 0x00000003000075a7 */ /* 0x0022a400080011ff */
[----:B--2---:R-:W-:Y:S05]  /*9990*/  @!P0 NANOSLEEP.SYNCS 0x989680 ;  /* 0x009896800000895d */ /* 0x004fea0003900000 */
[----:B------:R-:W2:Y:S02]  /*99a0*/  @!P0 SYNCS.PHASECHK.TRANS64 P0, [R0+URZ], R3 ;  /* 0x00000003000085a7 */ /* 0x000ea400080010ff */
[----:B--2---:R-:W-:Y:S05]  /*99b0*/  @!P0 BRA `(.L_x_158) ;  /* 0xfffffffc00f08947 */ /* 0x004fea000383ffff */
[----:B------:R-:W-:Y:S05]  /*99c0*/  BRA `(.L_x_159) ;  /* 0xffffffa400c07947 */ /* 0x000fea000383ffff */
.L_x_81:
[----:B------:R-:W-:-:S07]  /*99d0*/  MOV R0, UR5 ;  /* 0x0000000500007c02 */ /* 0x000fce0008000f00 */
.L_x_160:
[----:B-1----:R1:W2:Y:S02]  /*99e0*/  SYNCS.PHASECHK.TRANS64.TRYWAIT P0, [R0+URZ], R3 ;  /* 0x00000003000075a7 */ /* 0x0022a400080011ff */
[----:B--2---:R-:W-:Y:S05]  /*99f0*/  @!P0 NANOSLEEP.SYNCS 0x989680 ;  /* 0x009896800000895d */ /* 0x004fea0003900000 */
[----:B------:R-:W2:Y:S02]  /*9a00*/  @!P0 SYNCS.PHASECHK.TRANS64 P0, [R0+URZ], R3 ;  /* 0x00000003000085a7 */ /* 0x000ea400080010ff */
[----:B--2---:R-:W-:Y:S05]  /*9a10*/  @!P0 BRA `(.L_x_160) ;  /* 0xfffffffc00f08947 */ /* 0x004fea000383ffff */
[----:B------:R-:W-:Y:S05]  /*9a20*/  BRA `(.L_x_161) ;  /* 0xffffffa400cc7947 */ /* 0x000fea000383ffff */
.L_x_82:
[----:B------:R-:W-:-:S07]  /*9a30*/  MOV R0, UR5 ;  /* 0x0000000500007c02 */ /* 0x000fce0008000f00 */
.L_x_162:
[----:B-1----:R1:W2:Y:S02]  /*9a40*/  SYNCS.PHASECHK.TRANS64.TRYWAIT P0, [R0+URZ], R3 ;  /* 0x00000003000075a7 */ /* 0x0022a400080011ff */
[----:B--2---:R-:W-:Y:S05]  /*9a50*/  @!P0 NANOSLEEP.SYNCS 0x989680 ;  /* 0x009896800000895d */ /* 0x004fea0003900000 */
[----:B------:R-:W2:Y:S02]  /*9a60*/  @!P0 SYNCS.PHASECHK.TRANS64 P0, [R0+URZ], R3 ;  /* 0x00000003000085a7 */ /* 0x000ea400080010ff */
[----:B--2---:R-:W-:Y:S05]  /*9a70*/  @!P0 BRA `(.L_x_162) ;  /* 0xfffffffc00f08947 */ /* 0x004fea000383ffff */
[----:B------:R-:W-:Y:S05]  /*9a80*/  BRA `(.L_x_163) ;  /* 0xffffffa400d87947 */ /* 0x000fea000383ffff */
.L_x_85:
[----:B------:R-:W-:-:S07]  /*9a90*/  MOV R0, UR26 ;  /* 0x0000001a00007c02 */ /* 0x000fce0008000f00 */
.L_x_164:
[----:B-1----:R1:W2:Y:S02]  /*9aa0*/  SYNCS.PHASECHK.TRANS64.TRYWAIT P1, [R0+URZ+0x130], R3 ;  /* 0x00013003000075a7 */ /* 0x0022a400080211ff */
[----:B--2---:R-:W-:Y:S05]  /*9ab0*/  @!P1 NANOSLEEP.SYNCS 0x989680 ;  /* 0x009896800000995d */ /* 0x004fea0003900000 */
[----:B------:R-:W2:Y:S02]  /*9ac0*/  @!P1 SYNCS.PHASECHK.TRANS64 P1, [R0+URZ+0x130], R3 ;  /* 0x00013003000095a7 */ /* 0x000ea400080210ff */
[----:B--2---:R-:W-:Y:S05]  /*9ad0*/  @!P1 BRA `(.L_x_164) ;  /* 0xfffffffc00f09947 */ /* 0x004fea000383ffff */
[----:B------:R-:W-:Y:S05]  /*9ae0*/  BRA `(.L_x_165) ;  /* 0xffffffa800247947 */ /* 0x000fea000383ffff */
.L_x_90:
[----:B--2---:R2:W3:Y:S02]  /*9af0*/  SYNCS.PHASECHK.TRANS64.TRYWAIT P0, [R8+URZ+0xb0], R5 ;  /* 0x0000b005080075a7 */ /* 0x0044e400080011ff */
[----:B---3--:R-:W-:Y:S05]  /*9b00*/  @!P0 NANOSLEEP.SYNCS 0x989680 ;  /* 0x009896800000895d */ /* 0x008fea0003900000 */
[----:B------:R-:W3:Y:S02]  /*9b10*/  @!P0 SYNCS.PHASECHK.TRANS64 P0, [R8+URZ+0xb0], R5 ;  /* 0x0000b005080085a7 */ /* 0x000ee400080010ff */
[----:B---3--:R-:W-:Y:S05]  /*9b20*/  @!P0 BRA `(.L_x_90) ;  /* 0xfffffffc00f08947 */ /* 0x008fea000383ffff */
[----:B------:R-:W-:Y:S05]  /*9b30*/  BRA `(.L_x_166) ;  /* 0xffffffac00587947 */ /* 0x000fea000383ffff */
.L_x_93:
[----:B------:R-:W-:Y:S07]  /*9b40*/  MOV R0, UR21 ;  /* 0x0000001500007c02 */ /* 0x000fee0008000f00 */
.L_x_167:
[----:B--2---:R2:W3:Y:S02]  /*9b50*/  SYNCS.PHASECHK.TRANS64.TRYWAIT P1, [R0+URZ+0xa8], R5 ;  /* 0x0000a805000075a7 */ /* 0x0044e400080211ff */
[----:B---3--:R-:W-:Y:S05]  /*9b60*/  @!P1 NANOSLEEP.SYNCS 0x989680 ;  /* 0x009896800000995d */ /* 0x008fea0003900000 */
[----:B------:R-:W3:Y:S02]  /*9b70*/  @!P1 SYNCS.PHASECHK.TRANS64 P1, [R0+URZ+0xa8], R5 ;  /* 0x0000a805000095a7 */ /* 0x000ee400080210ff */
[----:B---3--:R-:W-:Y:S05]  /*9b80*/  @!P1 BRA `(.L_x_167) ;  /* 0xfffffffc00f09947 */ /* 0x008fea000383ffff */
[----:B------:R-:W-:Y:S05]  /*9b90*/  BRA `(.L_x_92) ;  /* 0xffffffb000d47947 */ /* 0x000fea000383ffff */
.L_x_96:
[----:B--2---:R-:W-:Y:S07]  /*9ba0*/  MOV R5, UR21 ;  /* 0x0000001500057c02 */ /* 0x004fee0008000f00 */
.L_x_168:
[----:B--2---:R2:W3:Y:S02]  /*9bb0*/  SYNCS.PHASECHK.TRANS64.TRYWAIT P0, [R5+URZ+0x90], R4 ;  /* 0x00009004050075a7 */ /* 0x0044e400080011ff */
[----:B---3--:R-:W-:Y:S05]  /*9bc0*/  @!P0 NANOSLEEP.SYNCS 0x989680 ;  /* 0x009896800000895d */ /* 0x008fea0003900000 */
[----:B------:R-:W3:Y:S02]  /*9bd0*/  @!P0 SYNCS.PHASECHK.TRANS64 P0, [R5+URZ+0x90], R4 ;  /* 0x00009004050085a7 */ /* 0x000ee400080010ff */
[----:B---3--:R-:W-:Y:S05]  /*9be0*/  @!P0 BRA `(.L_x_168) ;  /* 0xfffffffc00f08947 */ /* 0x008fea000383ffff */
[----:B------:R-:W-:Y:S05]  /*9bf0*/  BRA `(.L_x_169) ;  /* 0xffffffb4002c7947 */ /* 0x000fea000383ffff */
.L_x_97:
[----:B------:R-:W-:Y:S07]  /*9c00*/  MOV R5, UR21 ;  /* 0x0000001500057c02 */ /* 0x000fee0008000f00 */
.L_x_170:
[----:B--2---:R2:W3:Y:S02]  /*9c10*/  SYNCS.PHASECHK.TRANS64.TRYWAIT P0, [R5+URZ+0x98], R4 ;  /* 0x00009804050075a7 */ /* 0x0044e400080011ff */
[----:B---3--:R-:W-:Y:S05]  /*9c20*/  @!P0 NANOSLEEP.SYNCS 0x989680 ;  /* 0x009896800000895d */ /* 0x008fea0003900000 */
[----:B------:R-:W3:Y:S02]  /*9c30*/  @!P0 SYNCS.PHASECHK.TRANS64 P0, [R5+URZ+0x98], R4 ;  /* 0x00009804050085a7 */ /* 0x000ee400080010ff */
[----:B---3--:R-:W-:Y:S05]  /*9c40*/  @!P0 BRA `(.L_x_170) ;  /* 0xfffffffc00f08947 */ /* 0x008fea000383ffff */
[----:B------:R-:W-:Y:S05]  /*9c50*/  BRA `(.L_x_171) ;  /* 0xffffffb4006c7947 */ /* 0x000fea000383ffff */
.L_x_99:
[----:B------:R-:W-:-:S07]  /*9c60*/  MOV R0, UR21 ;  /* 0x0000001500007c02 */ /* 0x000fce0008000f00 */
.L_x_172:
[----:B--2---:R2:W3:Y:S02]  /*9c70*/  SYNCS.PHASECHK.TRANS64.TRYWAIT P0, [R0+URZ+0x90], R3 ;  /* 0x00009003000075a7 */ /* 0x0044e400080011ff */
[----:B---3--:R-:W-:Y:S05]  /*9c80*/  @!P0 NANOSLEEP.SYNCS 0x989680 ;  /* 0x009896800000895d */ /* 0x008fea0003900000 */
[----:B------:R-:W3:Y:S02]  /*9c90*/  @!P0 SYNCS.PHASECHK.TRANS64 P0, [R0+URZ+0x90], R3 ;  /* 0x00009003000085a7 */ /* 0x000ee400080010ff */
[----:B---3--:R-:W-:Y:S05]  /*9ca0*/  @!P0 BRA `(.L_x_172) ;  /* 0xfffffffc00f08947 */ /* 0x008fea000383ffff */
[----:B------:R-:W-:Y:S05]  /*9cb0*/  BRA `(.L_x_173) ;  /* 0xffffffb400dc7947 */ /* 0x000fea000383ffff */
.L_x_101:
[----:B-1----:R1:W2:Y:S02]  /*9cc0*/  SYNCS.PHASECHK.TRANS64.TRYWAIT P0, [R3+URZ+0xb0], R0 ;  /* 0x0000b000030075a7 */ /* 0x0022a400080011ff */
[----:B--2---:R-:W-:Y:S05]  /*9cd0*/  @!P0 NANOSLEEP.SYNCS 0x989680 ;  /* 0x009896800000895d */ /* 0x004fea0003900000 */
[----:B------:R-:W2:Y:S02]  /*9ce0*/  @!P0 SYNCS.PHASECHK.TRANS64 P0, [R3+URZ+0xb0], R0 ;  /* 0x0000b000030085a7 */ /* 0x000ea400080010ff */
[----:B--2---:R-:W-:Y:S05]  /*9cf0*/  @!P0 BRA `(.L_x_101) ;  /* 0xfffffffc00f08947 */ /* 0x004fea000383ffff */
[----:B------:R-:W-:Y:S05]  /*9d00*/  BRA `(.L_x_174) ;  /* 0xffffffb8009c7947 */ /* 0x000fea000383ffff */
.L_x_112:
[----:B--2---:R2:W1:Y:S02]  /*9d10*/  SYNCS.PHASECHK.TRANS64.TRYWAIT P1, [R3+URZ+0x80], R2 ;  /* 0x00008002030075a7 */ /* 0x00446400080211ff */
[----:B-1----:R-:W-:Y:S05]  /*9d20*/  @!P1 NANOSLEEP.SYNCS 0x989680 ;  /* 0x009896800000995d */ /* 0x002fea0003900000 */
[----:B------:R-:W1:Y:S02]  /*9d30*/  @!P1 SYNCS.PHASECHK.TRANS64 P1, [R3+URZ+0x80], R2 ;  /* 0x00008002030095a7 */ /* 0x000e6400080210ff */
[----:B-1----:R-:W-:Y:S05]  /*9d40*/  @!P1 BRA `(.L_x_112) ;  /* 0xfffffffc00f09947 */ /* 0x002fea000383ffff */
[----:B------:R-:W-:Y:S05]  /*9d50*/  BRA `(.L_x_111) ;  /* 0xffffffc8001c7947 */ /* 0x000fea000383ffff */
.L_x_114:
[----:B--2---:R2:W4:Y:S02]  /*9d60*/  SYNCS.PHASECHK.TRANS64.TRYWAIT P0, [R161+URZ+0xd0], R4 ;  /* 0x0000d004a10075a7 */ /* 0x00452400080011ff */
[----:B----4-:R-:W-:Y:S05]  /*9d70*/  @!P0 NANOSLEEP.SYNCS 0x989680 ;  /* 0x009896800000895d */ /* 0x010fea0003900000 */
[----:B------:R-:W4:Y:S02]  /*9d80*/  @!P0 SYNCS.PHASECHK.TRANS64 P0, [R161+URZ+0xd0], R4 ;  /* 0x0000d004a10085a7 */ /* 0x000f2400080010ff */
[----:B----4-:R-:W-:Y:S05]  /*9d90*/  @!P0 BRA `(.L_x_114) ;  /* 0xfffffffc00f08947 */ /* 0x010fea000383ffff */
[----:B------:R-:W-:Y:S05]  /*9da0*/  BRA `(.L_x_113) ;  /* 0xffffffc800747947 */ /* 0x000fea000383ffff */
.L_x_123:
[----:B---3--:R3:W4:Y:S02]  /*9db0*/  SYNCS.PHASECHK.TRANS64.TRYWAIT P0, [R197+URZ+0x80], R2 ;  /* 0x00008002c50075a7 */ /* 0x00872400080011ff */
[----:B----4-:R-:W-:Y:S05]  /*9dc0*/  @!P0 NANOSLEEP.SYNCS 0x989680 ;  /* 0x009896800000895d */ /* 0x010fea0003900000 */
[----:B------:R-:W4:Y:S02]  /*9dd0*/  @!P0 SYNCS.PHASECHK.TRANS64 P0, [R197+URZ+0x80], R2 ;  /* 0x00008002c50085a7 */ /* 0x000f2400080010ff */
[----:B----4-:R-:W-:Y:S05]  /*9de0*/  @!P0 BRA `(.L_x_123) ;  /* 0xfffffffc00f08947 */ /* 0x010fea000383ffff */
[----:B------:R-:W-:Y:S05]  /*9df0*/  BRA `(.L_x_122) ;  /* 0xffffffdc00847947 */ /* 0x000fea000383ffff */
        .weak           $__internal_0_$__cuda_sm10x_tcgen05_guardrail_trap_col_being_dealloced_not_returned_by_alloc
        .type           $__internal_0_$__cuda_sm10x_tcgen05_guardrail_trap_col_being_dealloced_not_returned_by_alloc,@function
        .size           $__internal_0_$__cuda_sm10x_tcgen05_guardrail_trap_col_being_dealloced_not_returned_by_alloc,($__internal_1_$__cuda_sm10x_tcgen05_guardrail_trap_phase_invalid_during_alloc - $__internal_0_$__cuda_sm10x_tcgen05_guardrail_trap_col_being_dealloced_not_returned_by_alloc)
$__internal_0_$__cuda_sm10x_tcgen05_guardrail_trap_col_being_dealloced_not_returned_by_alloc:
[----:B------:R-:W-:Y:S05]  /*9e00*/  BPT.TRAP 0x1 ;  /* 0x000000040000795c */ /* 0x000fea0000300000 */
[----:B------:R-:W-:-:S04]  /*9e10*/  HFMA2 R3, -RZ, RZ, 0, 0 ;  /* 0x00000000ff037431 */ /* 0x000fc800000001ff */
[----:B------:R-:W-:Y:S05]  /*9e20*/  RET.REL.NODEC R2 `(_ZN7cutlass13device_kernelINS_4gemm6kernel13GemmUniversalIN4cute5tupleIJiiiiEEENS1_10collective13CollectiveMmaINS1_35MainloopSm100TmaUmmaWarpSpecializedILi8ELi2ELi4ENS5_IJNS4_1CILi4EEENSA_ILi1EEESC_EEEEENS5_IJNSA_ILi256EEENSA_ILi128EEESG_EEENS_12float_e5m2_tENS5_IJlSC_lEEESI_SJ_NS4_8TiledMMAINS4_8MMA_AtomIJNS4_10MMA_TraitsINS4_25SM100_MMA_F8F6F4_2x1SM_SSEJSI_SI_fSF_SG_NS4_17integral_constantINS4_4UMMA5MajorELSQ_0EEESR_NSO_INSP_7ScaleInELSS_0EEEST_EEEEEENS4_6LayoutINS5_IJSC_SC_SC_EEENS5_IJNSA_ILi0EEESY_SY_EEEEENS5_IJNS4_10UnderscoreES11_S11_EEEEENS4_18SM100_TMA_2SM_LOADENS4_14ComposedLayoutINS4_7SwizzleILi3ELi4ELi3EEENS4_18smem_ptr_flag_bitsILi8EEENSW_INS5_IJNSA_ILi8EEESG_EEENS5_IJSG_SC_EEEEEEEvNS4_8identityENS4_28SM100_TMA_2SM_LOAD_MULTICASTES1E_vS1F_EENS_8epilogue10collective18CollectiveEpilogueINS1I_23Sm100TmaWarpSpecializedILi2ELi2ELi64ELb0ELb0EEEJNS5_IJSG_SG_SG_EEENS5_IJNSW_ISG_SC_EENSW_INSA_ILi64EEESC_EEEEESI_SJ_SI_SJ_NS1I_6fusion15FusionCallbacksIS1M_NS1S_17LinearCombinationISI_fSI_fLNS_15FloatRoundStyleE2EEES1N_S1R_JEEENS4_5SM1004TMEM4LOAD26SM100_TMEM_LOAD_32dp32b64xENS4_13SM90_TMA_LOADENS15_INS16_ILi2ELi4ELi3EEES19_NSW_INS5_IJS1A_S1P_EEENS5_IJS1P_SC_EEEEEEENS4_39AutoVectorizingCopyWithAssumedAlignmentILi128EEENS4_14SM90_TMA_STOREES27_S29_S29_EEEvvEEEEvNT_6ParamsE) ;  /* 0xffffff6002747950 */ /* 0x000fea0003c3ffff */
        .weak           $__internal_1_$__cuda_sm10x_tcgen05_guardrail_trap_phase_invalid_during_alloc
        .type           $__internal_1_$__cuda_sm10x_tcgen05_guardrail_trap_phase_invalid_during_alloc,@function
        .size           $__internal_1_$__cuda_sm10x_tcgen05_guardrail_trap_phase_invalid_during_alloc,($__internal_2_$__cuda_sm10x_tcgen05_guardrail_trap_unallocated_columns_being_dealloced - $__internal_1_$__cuda_sm10x_tcgen05_guardrail_trap_phase_invalid_during_alloc)
$__internal_1_$__cuda_sm10x_tcgen05_guardrail_trap_phase_invalid_during_alloc:
[----:B------:R-:W-:Y:S05]  /*9e30*/  BPT.TRAP 0x1 ;  /* 0x000000040000795c */ /* 0x000fea0000300000 */
[----:B------:R-:W-:-:S04]  /*9e40*/  MOV R5, 0x0 ;  /* 0x0000000000057802 */ /* 0x000fc80000000f00 */
[----:B------:R-:W-:Y:S05]  /*9e50*/  RET.REL.NODEC R4 `(_ZN7cutlass13device_kernelINS_4gemm6kernel13GemmUniversalIN4cute5tupleIJiiiiEEENS1_10collective13CollectiveMmaINS1_35MainloopSm100TmaUmmaWarpSpecializedILi8ELi2ELi4ENS5_IJNS4_1CILi4EEENSA_ILi1EEESC_EEEEENS5_IJNSA_ILi256EEENSA_ILi128EEESG_EEENS_12float_e5m2_tENS5_IJlSC_lEEESI_SJ_NS4_8TiledMMAINS4_8MMA_AtomIJNS4_10MMA_TraitsINS4_25SM100_MMA_F8F6F4_2x1SM_SSEJSI_SI_fSF_SG_NS4_17integral_constantINS4_4UMMA5MajorELSQ_0EEESR_NSO_INSP_7ScaleInELSS_0EEEST_EEEEEENS4_6LayoutINS5_IJSC_SC_SC_EEENS5_IJNSA_ILi0EEESY_SY_EEEEENS5_IJNS4_10UnderscoreES11_S11_EEEEENS4_18SM100_TMA_2SM_LOADENS4_14ComposedLayoutINS4_7SwizzleILi3ELi4ELi3EEENS4_18smem_ptr_flag_bitsILi8EEENSW_INS5_IJNSA_ILi8EEESG_EEENS5_IJSG_SC_EEEEEEEvNS4_8identityENS4_28SM100_TMA_2SM_LOAD_MULTICASTES1E_vS1F_EENS_8epilogue10collective18CollectiveEpilogueINS1I_23Sm100TmaWarpSpecializedILi2ELi2ELi64ELb0ELb0EEEJNS5_IJSG_SG_SG_EEENS5_IJNSW_ISG_SC_EENSW_INSA_ILi64EEESC_EEEEESI_SJ_SI_SJ_NS1I_6fusion15FusionCallbacksIS1M_NS1S_17LinearCombinationISI_fSI_fLNS_15FloatRoundStyleE2EEES1N_S1R_JEEENS4_5SM1004TMEM4LOAD26SM100_TMEM_LOAD_32dp32b64xENS4_13SM90_TMA_LOADENS15_INS16_ILi2ELi4ELi3EEES19_NSW_INS5_IJS1A_S1P_EEENS5_IJS1P_SC_EEEEEEENS4_39AutoVectorizingCopyWithAssumedAlignmentILi128EEENS4_14SM90_TMA_STOREES27_S29_S29_EEEvvEEEEvNT_6ParamsE) ;  /* 0xffffff6004687950 */ /* 0x000fea0003c3ffff */
        .weak           $__internal_2_$__cuda_sm10x_tcgen05_guardrail_trap_unallocated_columns_being_dealloced
        .type           $__internal_2_$__cuda_sm10x_tcgen05_guardrail_trap_unallocated_columns_being_dealloced,@function
        .size           $__internal_2_$__cuda_sm10x_tcgen05_guardrail_trap_unallocated_columns_being_dealloced,(.L_x_176 - $__internal_2_$__cuda_sm10x_tcgen05_guardrail_trap_unallocated_columns_being_dealloced)
$__internal_2_$__cuda_sm10x_tcgen05_guardrail_trap_unallocated_columns_being_dealloced:
[----:B------:R-:W-:Y:S05]  /*9e60*/  BPT.TRAP 0x1 ;  /* 0x000000040000795c */ /* 0x000fea0000300000 */
[----:B------:R-:W-:-:S04]  /*9e70*/  HFMA2 R3, -RZ, RZ, 0, 0 ;  /* 0x00000000ff037431 */ /* 0x000fc800000001ff */
[----:B------:R-:W-:Y:S05]  /*9e80*/  RET.REL.NODEC R2 `(_ZN7cutlass13device_kernelINS_4gemm6kernel13GemmUniversalIN4cute5tupleIJiiiiEEENS1_10collective13CollectiveMmaINS1_35MainloopSm100TmaUmmaWarpSpecializedILi8ELi2ELi4ENS5_IJNS4_1CILi4EEENSA_ILi1EEESC_EEEEENS5_IJNSA_ILi256EEENSA_ILi128EEESG_EEENS_12float_e5m2_tENS5_IJlSC_lEEESI_SJ_NS4_8TiledMMAINS4_8MMA_AtomIJNS4_10MMA_TraitsINS4_25SM100_MMA_F8F6F4_2x1SM_SSEJSI_SI_fSF_SG_NS4_17integral_constantINS4_4UMMA5MajorELSQ_0EEESR_NSO_INSP_7ScaleInELSS_0EEEST_EEEEEENS4_6LayoutINS5_IJSC_SC_SC_EEENS5_IJNSA_ILi0EEESY_SY_EEEEENS5_IJNS4_10UnderscoreES11_S11_EEEEENS4_18SM100_TMA_2SM_LOADENS4_14ComposedLayoutINS4_7SwizzleILi3ELi4ELi3EEENS4_18smem_ptr_flag_bitsILi8EEENSW_INS5_IJNSA_ILi8EEESG_EEENS5_IJSG_SC_EEEEEEEvNS4_8identityENS4_28SM100_TMA_2SM_LOAD_MULTICASTES1E_vS1F_EENS_8epilogue10collective18CollectiveEpilogueINS1I_23Sm100TmaWarpSpecializedILi2ELi2ELi64ELb0ELb0EEEJNS5_IJSG_SG_SG_EEENS5_IJNSW_ISG_SC_EENSW_INSA_ILi64EEESC_EEEEESI_SJ_SI_SJ_NS1I_6fusion15FusionCallbacksIS1M_NS1S_17LinearCombinationISI_fSI_fLNS_15FloatRoundStyleE2EEES1N_S1R_JEEENS4_5SM1004TMEM4LOAD26SM100_TMEM_LOAD_32dp32b64xENS4_13SM90_TMA_LOADENS15_INS16_ILi2ELi4ELi3EEES19_NSW_INS5_IJS1A_S1P_EEENS5_IJS1P_SC_EEEEEEENS4_39AutoVectorizingCopyWithAssumedAlignmentILi128EEENS4_14SM90_TMA_STOREES27_S29_S29_EEEvvEEEEvNT_6ParamsE) ;  /* 0xffffff60025c7950 */ /* 0x000fea0003c3ffff */
.L_x_175:
[----:B------:R-:W-:-:S00]  /*9e90*/  BRA `(.L_x_175) ;  /* 0xfffffffc00fc7947 */ /* 0x000fc0000383ffff */
[----:B------:R-:W-:-:S00]  /*9ea0*/  NOP ;  /* 0x0000000000007918 */ /* 0x000fc00000000000 */
        /* <DEDUP_REMOVED lines=13> */
.L_x_176:


//--------------------- .nv.global.init           --------------------------
	.section	.nv.global.init,"aw",@progbits
.nv.global.init:
	.type		$str$27,@object
	.size		$str$27,($str$28 - $str$27)
$str$27:
        /*0000*/ 	.byte	0x28, 0x61, 0x64, 0x64, 0x72, 0x65, 0x73, 0x73, 0x20, 0x26, 0x20, 0x6d, 0x61, 0x73, 0x6b, 0x29
        /*0010*/ 	.byte	0x20, 0x3d, 0x3d, 0x20, 0x30, 0x00
	.type		$str$28,@object
	.size		$str$28,($str$26 - $str$28)
$str$28:
        /*0016*/ 	.byte	0x2f, 0x74, 0x6d, 0x70, 0x2f, 0x63, 0x75, 0x74, 0x6c, 0x61, 0x73, 0x73, 0x5f, 0x73, 0x77, 0x65
        /*0026*/ 	.byte	0x65, 0x70, 0x5f, 0x73, 0x72, 0x63, 0x2f, 0x69, 0x6e, 0x63, 0x6c, 0x75, 0x64, 0x65, 0x2f, 0x63
        /*0036*/ 	.byte	0x75, 0x74, 0x65, 0x2f, 0x70, 0x6f, 0x69, 0x6e, 0x74, 0x65, 0x72, 0x5f, 0x66, 0x6c, 0x61, 0x67
        /*0046*/ 	.byte	0x67, 0x65, 0x64, 0x2e, 0x68, 0x70, 0x70, 0x00
	.type		$str$26,@object
	.size		$str$26,($str$25 - $str$26)
$str$26:
        /*004e*/ 	.byte	0x2f, 0x74, 0x6d, 0x70, 0x2f, 0x63, 0x75, 0x74, 0x6c, 0x61, 0x73, 0x73, 0x5f, 0x73, 0x77, 0x65
        /*005e*/ 	.byte	0x65, 0x70, 0x5f, 0x73, 0x72, 0x63, 0x2f, 0x69, 0x6e, 0x63, 0x6c, 0x75, 0x64, 0x65, 0x2f, 0x63
        /*006e*/ 	.byte	0x75, 0x74, 0x65, 0x2f, 0x61, 0x74, 0x6f, 0x6d, 0x2f, 0x63, 0x6f, 0x70, 0x79, 0x5f, 0x74, 0x72
        /*007e*/ 	.byte	0x61, 0x69, 0x74, 0x73, 0x5f, 0x73, 0x6d, 0x31, 0x30, 0x30, 0x2e, 0x68, 0x70, 0x70, 0x00
	.type		$str$25,@object
	.size		$str$25,(__unnamed_1 - $str$25)
$str$25:
        /*008d*/ 	.byte	0x28, 0x28, 0x75, 0x69, 0x6e, 0x74, 0x33, 0x32, 0x5f, 0x74, 0x28, 0x74, 0x68, 0x72, 0x65, 0x61
        /*009d*/ 	.byte	0x64, 0x49, 0x64, 0x78, 0x2e, 0x78, 0x29, 0x20, 0x2f, 0x20, 0x33, 0x32, 0x29, 0x20, 0x25, 0x20
        /*00ad*/ 	.byte	0x34, 0x29, 0x20, 0x3d, 0x3d, 0x20, 0x28, 0x28, 0x28, 0x74, 0x6d, 0x65, 0x6d, 0x5f, 0x61, 0x64
        /*00bd*/ 	.byte	0x64, 0x72, 0x20, 0x3e, 0x3e, 0x20, 0x31, 0x36, 0x29, 0x20, 0x2f, 0x20, 0x33, 0x32, 0x29, 0x20
        /*00cd*/ 	.byte	0x25, 0x20, 0x34, 0x29, 0x00
	.type		__unnamed_1,@object
	.size		__unnamed_1,(__unnamed_2 - __unnamed_1)
__unnamed_1:
        /*00d2*/ 	.byte	0x61, 0x75, 0x74, 0x6f, 0x20, 0x63, 0x75, 0x74, 0x65, 0x3a, 0x3a, 0x61, 0x73, 0x5f, 0x70, 0x6f
        /* <DEDUP_REMOVED lines=24> */
        /*0262*/ 	.byte	0x43, 0x3c, 0x38, 0x31, 0x39, 0x32, 0x3e, 0x3e, 0x3e, 0x3e, 0x5d, 0x00
	.type		__unnamed_2,@object
	.size		__unnamed_2,(.L_2 - __unnamed_2)
__unnamed_2:
        /* <DEDUP_REMOVED lines=42> */
        /*050e*/ 	.byte	0x3e, 0x3e, 0x3e, 0x3e, 0x5d, 0x00
.L_2:


//--------------------- .nv.shared._ZN7cutlass13device_kernelINS_4gemm6kernel13GemmUniversalIN4cute5tupleIJiiiiEEENS1_10collective13CollectiveMmaINS1_35MainloopSm100TmaUmmaWarpSpecializedILi8ELi2ELi4ENS5_IJNS4_1CILi4EEENSA_ILi1EEESC_EEEEENS5_IJNSA_ILi256EEENSA_ILi128EEESG_EEENS_12float_e5m2_tENS5_IJlSC_lEEESI_SJ_NS4_8TiledMMAINS4_8MMA_AtomIJNS4_10MMA_TraitsINS4_25SM100_MMA_F8F6F4_2x1SM_SSEJSI_SI_fSF_SG_NS4_17integral_constantINS4_4UMMA5MajorELSQ_0EEESR_NSO_INSP_7ScaleInELSS_0EEEST_EEEEEENS4_6LayoutINS5_IJSC_SC_SC_EEENS5_IJNSA_ILi0EEESY_SY_EEEEENS5_IJNS4_10UnderscoreES11_S11_EEEEENS4_18SM100_TMA_2SM_LOADENS4_14ComposedLayoutINS4_7SwizzleILi3ELi4ELi3EEENS4_18smem_ptr_flag_bitsILi8EEENSW_INS5_IJNSA_ILi8EEESG_EEENS5_IJSG_SC_EEEEEEEvNS4_8identityENS4_28SM100_TMA_2SM_LOAD_MULTICASTES1E_vS1F_EENS_8epilogue10collective18CollectiveEpilogueINS1I_23Sm100TmaWarpSpecializedILi2ELi2ELi64ELb0ELb0EEEJNS5_IJSG_SG_SG_EEENS5_IJNSW_ISG_SC_EENSW_INSA_ILi64EEESC_EEEEESI_SJ_SI_SJ_NS1I_6fusion15FusionCallbacksIS1M_NS1S_17LinearCombinationISI_fSI_fLNS_15FloatRoundStyleE2EEES1N_S1R_JEEENS4_5SM1004TMEM4LOAD26SM100_TMEM_LOAD_32dp32b64xENS4_13SM90_TMA_LOADENS15_INS16_ILi2ELi4ELi3EEES19_NSW_INS5_IJS1A_S1P_EEENS5_IJS1P_SC_EEEEEEENS4_39AutoVectorizingCopyWithAssumedAlignmentILi128EEENS4_14SM90_TMA_STOREES27_S29_S29_EEEvvEEEEvNT_6ParamsE --------------------------
	.section	.nv.shared._ZN7cutlass13device_kernelINS_4gemm6kernel13GemmUniversalIN4cute5tupleIJiiiiEEENS1_10collective13CollectiveMmaINS1_35MainloopSm100TmaUmmaWarpSpecializedILi8ELi2ELi4ENS5_IJNS4_1CILi4EEENSA_ILi1EEESC_EEEEENS5_IJNSA_ILi256EEENSA_ILi128EEESG_EEENS_12float_e5m2_tENS5_IJlSC_lEEESI_SJ_NS4_8TiledMMAINS4_8MMA_AtomIJNS4_10MMA_TraitsINS4_25SM100_MMA_F8F6F4_2x1SM_SSEJSI_SI_fSF_SG_NS4_17integral_constantINS4_4UMMA5MajorELSQ_0EEESR_NSO_INSP_7ScaleInELSS_0EEEST_EEEEEENS4_6LayoutINS5_IJSC_SC_SC_EEENS5_IJNSA_ILi0EEESY_SY_EEEEENS5_IJNS4_10UnderscoreES11_S11_EEEEENS4_18SM100_TMA_2SM_LOADENS4_14ComposedLayoutINS4_7SwizzleILi3ELi4ELi3EEENS4_18smem_ptr_flag_bitsILi8EEENSW_INS5_IJNSA_ILi8EEESG_EEENS5_IJSG_SC_EEEEEEEvNS4_8identityENS4_28SM100_TMA_2SM_LOAD_MULTICASTES1E_vS1F_EENS_8epilogue10collective18CollectiveEpilogueINS1I_23Sm100TmaWarpSpecializedILi2ELi2ELi64ELb0ELb0EEEJNS5_IJSG_SG_SG_EEENS5_IJNSW_ISG_SC_EENSW_INSA_ILi64EEESC_EEEEESI_SJ_SI_SJ_NS1I_6fusion15FusionCallbacksIS1M_NS1S_17LinearCombinationISI_fSI_fLNS_15FloatRoundStyleE2EEES1N_S1R_JEEENS4_5SM1004TMEM4LOAD26SM100_TMEM_LOAD_32dp32b64xENS4_13SM90_TMA_LOADENS15_INS16_ILi2ELi4ELi3EEES19_NSW_INS5_IJS1A_S1P_EEENS5_IJS1P_SC_EEEEEEENS4_39AutoVectorizingCopyWithAssumedAlignmentILi128EEENS4_14SM90_TMA_STOREES27_S29_S29_EEEvvEEEEvNT_6ParamsE,"aw",@nobits
	.sectionflags	@""
	.align	16
	.zero		1024


//--------------------- .nv.shared.reserved.0     --------------------------
	.section	.nv.shared.reserved.0,"aw",@nobits
	.weak		__nv_reservedSMEM_offset_0_alias
	.size		__nv_reservedSMEM_offset_0_alias, 0, 64
	.other		__nv_reservedSMEM_offset_0_alias,@"STO_CUDA_RESERVED_SHARED STV_DEFAULT"
__nv_reservedSMEM_offset_0_alias:
	.zero		0
.nv.shared.reserved.0:
	.zero		64
	.weak		__nv_reservedSMEM_tcgen05_partition
	.type		__nv_reservedSMEM_tcgen05_partition,@object
	.size		__nv_reservedSMEM_tcgen05_partition,(.L_0 - __nv_reservedSMEM_tcgen05_partition)
__nv_reservedSMEM_tcgen05_partition:
	.zero		32
.L_0:


//--------------------- .nv.global                --------------------------
	.section	.nv.global,"aw",@nobits
.nv.global:
	.type		_ZN40_INTERNAL_343b7f3d_4_k_cu_70264e03_337714cute1_E,@object
	.size		_ZN40_INTERNAL_343b7f3d_4_k_cu_70264e03_337714cute1_E,(_ZN40_INTERNAL_343b7f3d_4_k_cu_70264e03_337714cuda3std3__45__cpo6cbeginE - _ZN40_INTERNAL_343b7f3d_4_k_cu_70264e03_337714cute1_E)
_ZN40_INTERNAL_343b7f3d_4_k_cu_70264e03_337714cute1_E:
	.zero		1
	.type		_ZN40_INTERNAL_343b7f3d_4_k_cu_70264e03_337714cuda3std3__45__cpo6cbeginE,@object
	.size		_ZN40_INTERNAL_343b7f3d_4_k_cu_70264e03_337714cuda3std3__45__cpo6cbeginE,(_ZN40_INTERNAL_343b7f3d_4_k_cu_70264e03_337714cuda3std3__48in_placeE - _ZN40_INTERNAL_343b7f3d_4_k_cu_70264e03_337714cuda3std3__45__cpo6cbeginE)
_ZN40_INTERNAL_343b7f3d_4_k_cu_70264e03_337714cuda3std3__45__cpo6cbeginE:
	.zero		1
	.type		_ZN40_INTERNAL_343b7f3d_4_k_cu_70264e03_337714cuda3std3__48in_placeE,@object
	.size		_ZN40_INTERNAL_343b7f3d_4_k_cu_70264e03_337714cuda3std3__48in_placeE,(_ZN40_INTERNAL_343b7f3d_4_k_cu_70264e03_337714cuda3std6ranges3__45__cpo9iter_moveE - _ZN40_INTERNAL_343b7f3d_4_k_cu_70264e03_337714cuda3std3__48in_placeE)
_ZN40_INTERNAL_343b7f3d_4_k_cu_70264e03_337714cuda3std3__48in_placeE:
	.zero		1
	.type		_ZN40_INTERNAL_343b7f3d_4_k_cu_70264e03_337714cuda3std6ranges3__45__cpo9iter_moveE,@object
	.size		_ZN40_INTERNAL_343b7f3d_4_k_cu_70264e03_337714cuda3std6ranges3__45__cpo9iter_moveE,(_ZN40_INTERNAL_343b7f3d_4_k_cu_70264e03_337714cuda3std3__45__cpo5beginE - _ZN40_INTERNAL_343b7f3d_4_k_cu_70264e03_337714cuda3std6ranges3__45__cpo9iter_moveE)
_ZN40_INTERNAL_343b7f3d_4_k_cu_70264e03_337714cuda3std6ranges3__45__cpo9iter_moveE:
	.zero		1
	.type		_ZN40_INTERNAL_343b7f3d_4_k_cu_70264e03_337714cuda3std3__45__cpo5beginE,@object
	.size		_ZN40_INTERNAL_343b7f3d_4_k_cu_70264e03_337714cuda3std3__45__cpo5beginE,(_ZN40_INTERNAL_343b7f3d_4_k_cu_70264e03_337714cuda3std3__442_GLOBAL__N__343b7f3d_4_k_cu_70264e03_337716ignoreE - _ZN40_INTERNAL_343b7f3d_4_k_cu_70264e03_337714cuda3std3__45__cpo5beginE)
_ZN40_INTERNAL_343b7f3d_4_k_cu_70264e03_337714cuda3std3__45__cpo5beginE:
	.zero		1
	.type		_ZN40_INTERNAL_343b7f3d_4_k_cu_70264e03_337714cuda3std3__442_GLOBAL__N__343b7f3d_4_k_cu_70264e03_337716ignoreE,@object
	.size		_ZN40_INTERNAL_343b7f3d_4_k_cu_70264e03_337714cuda3std3__442_GLOBAL__N__343b7f3d_4_k_cu_70264e03_337716ignoreE,(_ZN40_INTERNAL_343b7f3d_4_k_cu_70264e03_337714cute7productE - _ZN40_INTERNAL_343b7f3d_4_k_cu_70264e03_337714cuda3std3__442_GLOBAL__N__343b7f3d_4_k_cu_70264e03_337716ignoreE)
_ZN40_INTERNAL_343b7f3d_4_k_cu_70264e03_337714cuda3std3__442_GLOBAL__N__343b7f3d_4_k_cu_70264e03_337716ignoreE:
	.zero		1
	.type		_ZN40_INTERNAL_343b7f3d_4_k_cu_70264e03_337714cute7productE,@object
	.size		_ZN40_INTERNAL_343b7f3d_4_k_cu_70264e03_337714cute7productE,(_ZN40_INTERNAL_343b7f3d_4_k_cu_70264e03_337714cuda3std3__45__cpo3endE - _ZN40_INTERNAL_343b7f3d_4_k_cu_70264e03_337714cute7productE)
_ZN40_INTERNAL_343b7f3d_4_k_cu_70264e03_337714cute7productE:
	.zero		1
	.type		_ZN40_INTERNAL_343b7f3d_4_k_cu_70264e03_337714cuda3std3__45__cpo3endE,@object
	.size		_ZN40_INTERNAL_343b7f3d_4_k_cu_70264e03_337714cuda3std3__45__cpo3endE,(_ZN40_INTERNAL_343b7f3d_4_k_cu_70264e03_337714cuda3std3__419piecewise_constructE - _ZN40_INTERNAL_343b7f3d_4_k_cu_70264e03_337714cuda3std3__45__cpo3endE)
_ZN40_INTERNAL_343b7f3d_4_k_cu_70264e03_337714cuda3std3__45__cpo3endE:
	.zero		1
	.type		_ZN40_INTERNAL_343b7f3d_4_k_cu_70264e03_337714cuda3std3__419piecewise_constructE,@object
	.size		_ZN40_INTERNAL_343b7f3d_4_k_cu_70264e03_337714cuda3std3__419piecewise_constructE,(_ZN40_INTERNAL_343b7f3d_4_k_cu_70264e03_337714cuda3std3__45__cpo4cendE - _ZN40_INTERNAL_343b7f3d_4_k_cu_70264e03_337714cuda3std3__419piecewise_constructE)
_ZN40_INTERNAL_343b7f3d_4_k_cu_70264e03_337714cuda3std3__419piecewise_constructE:
	.zero		1
	.type		_ZN40_INTERNAL_343b7f3d_4_k_cu_70264e03_337714cuda3std3__45__cpo4cendE,@object
	.size		_ZN40_INTERNAL_343b7f3d_4_k_cu_70264e03_337714cuda3std3__45__cpo4cendE,(_ZN40_INTERNAL_343b7f3d_4_k_cu_70264e03_337714cuda3std6ranges3__45__cpo4swapE - _ZN40_INTERNAL_343b7f3d_4_k_cu_70264e03_337714cuda3std3__45__cpo4cendE)
_ZN40_INTERNAL_343b7f3d_4_k_cu_70264e03_337714cuda3std3__45__cpo4cendE:
	.zero		1
	.type		_ZN40_INTERNAL_343b7f3d_4_k_cu_70264e03_337714cuda3std6ranges3__45__cpo4swapE,@object
	.size		_ZN40_INTERNAL_343b7f3d_4_k_cu_70264e03_337714cuda3std6ranges3__45__cpo4swapE,(.L_10 - _ZN40_INTERNAL_343b7f3d_4_k_cu_70264e03_337714cuda3std6ranges3__45__cpo4swapE)
_ZN40_INTERNAL_343b7f3d_4_k_cu_70264e03_337714cuda3std6ranges3__45__cpo4swapE:
	.zero		1
.L_10:


//--------------------- .nv.constant0._ZN7cutlass13device_kernelINS_4gemm6kernel13GemmUniversalIN4cute5tupleIJiiiiEEENS1_10collective13CollectiveMmaINS1_35MainloopSm100TmaUmmaWarpSpecializedILi8ELi2ELi4ENS5_IJNS4_1CILi4EEENSA_ILi1EEESC_EEEEENS5_IJNSA_ILi256EEENSA_ILi128EEESG_EEENS_12float_e5m2_tENS5_IJlSC_lEEESI_SJ_NS4_8TiledMMAINS4_8MMA_AtomIJNS4_10MMA_TraitsINS4_25SM100_MMA_F8F6F4_2x1SM_SSEJSI_SI_fSF_SG_NS4_17integral_constantINS4_4UMMA5MajorELSQ_0EEESR_NSO_INSP_7ScaleInELSS_0EEEST_EEEEEENS4_6LayoutINS5_IJSC_SC_SC_EEENS5_IJNSA_ILi0EEESY_SY_EEEEENS5_IJNS4_10UnderscoreES11_S11_EEEEENS4_18SM100_TMA_2SM_LOADENS4_14ComposedLayoutINS4_7SwizzleILi3ELi4ELi3EEENS4_18smem_ptr_flag_bitsILi8EEENSW_INS5_IJNSA_ILi8EEESG_EEENS5_IJSG_SC_EEEEEEEvNS4_8identityENS4_28SM100_TMA_2SM_LOAD_MULTICASTES1E_vS1F_EENS_8epilogue10collective18CollectiveEpilogueINS1I_23Sm100TmaWarpSpecializedILi2ELi2ELi64ELb0ELb0EEEJNS5_IJSG_SG_SG_EEENS5_IJNSW_ISG_SC_EENSW_INSA_ILi64EEESC_EEEEESI_SJ_SI_SJ_NS1I_6fusion15FusionCallbacksIS1M_NS1S_17LinearCombinationISI_fSI_fLNS_15FloatRoundStyleE2EEES1N_S1R_JEEENS4_5SM1004TMEM4LOAD26SM100_TMEM_LOAD_32dp32b64xENS4_13SM90_TMA_LOADENS15_INS16_ILi2ELi4ELi3EEES19_NSW_INS5_IJS1A_S1P_EEENS5_IJS1P_SC_EEEEEEENS4_39AutoVectorizingCopyWithAssumedAlignmentILi128EEENS4_14SM90_TMA_STOREES27_S29_S29_EEEvvEEEEvNT_6ParamsE --------------------------
	.section	.nv.constant0._ZN7cutlass13device_kernelINS_4gemm6kernel13GemmUniversalIN4cute5tupleIJiiiiEEENS1_10collective13CollectiveMmaINS1_35MainloopSm100TmaUmmaWarpSpecializedILi8ELi2ELi4ENS5_IJNS4_1CILi4EEENSA_ILi1EEESC_EEEEENS5_IJNSA_ILi256EEENSA_ILi128EEESG_EEENS_12float_e5m2_tENS5_IJlSC_lEEESI_SJ_NS4_8TiledMMAINS4_8MMA_AtomIJNS4_10MMA_TraitsINS4_25SM100_MMA_F8F6F4_2x1SM_SSEJSI_SI_fSF_SG_NS4_17integral_constantINS4_4UMMA5MajorELSQ_0EEESR_NSO_INSP_7ScaleInELSS_0EEEST_EEEEEENS4_6LayoutINS5_IJSC_SC_SC_EEENS5_IJNSA_ILi0EEESY_SY_EEEEENS5_IJNS4_10UnderscoreES11_S11_EEEEENS4_18SM100_TMA_2SM_LOADENS4_14ComposedLayoutINS4_7SwizzleILi3ELi4ELi3EEENS4_18smem_ptr_flag_bitsILi8EEENSW_INS5_IJNSA_ILi8EEESG_EEENS5_IJSG_SC_EEEEEEEvNS4_8identityENS4_28SM100_TMA_2SM_LOAD_MULTICASTES1E_vS1F_EENS_8epilogue10collective18CollectiveEpilogueINS1I_23Sm100TmaWarpSpecializedILi2ELi2ELi64ELb0ELb0EEEJNS5_IJSG_SG_SG_EEENS5_IJNSW_ISG_SC_EENSW_INSA_ILi64EEESC_EEEEESI_SJ_SI_SJ_NS1I_6fusion15FusionCallbacksIS1M_NS1S_17LinearCombinationISI_fSI_fLNS_15FloatRoundStyleE2EEES1N_S1R_JEEENS4_5SM1004TMEM4LOAD26SM100_TMEM_LOAD_32dp32b64xENS4_13SM90_TMA_LOADENS15_INS16_ILi2ELi4ELi3EEES19_NSW_INS5_IJS1A_S1P_EEENS5_IJS1P_SC_EEEEEEENS4_39AutoVectorizingCopyWithAssumedAlignmentILi128EEENS4_14SM90_TMA_STOREES27_S29_S29_EEEvvEEEEvNT_6ParamsE,"a",@progbits
	.sectionflags	@""
	.align	4
.nv.constant0._ZN7cutlass13device_kernelINS_4gemm6kernel13GemmUniversalIN4cute5tupleIJiiiiEEENS1_10collective13CollectiveMmaINS1_35MainloopSm100TmaUmmaWarpSpecializedILi8ELi2ELi4ENS5_IJNS4_1CILi4EEENSA_ILi1EEESC_EEEEENS5_IJNSA_ILi256EEENSA_ILi128EEESG_EEENS_12float_e5m2_tENS5_IJlSC_lEEESI_SJ_NS4_8TiledMMAINS4_8MMA_AtomIJNS4_10MMA_TraitsINS4_25SM100_MMA_F8F6F4_2x1SM_SSEJSI_SI_fSF_SG_NS4_17integral_constantINS4_4UMMA5MajorELSQ_0EEESR_NSO_INSP_7ScaleInELSS_0EEEST_EEEEEENS4_6LayoutINS5_IJSC_SC_SC_EEENS5_IJNSA_ILi0EEESY_SY_EEEEENS5_IJNS4_10UnderscoreES11_S11_EEEEENS4_18SM100_TMA_2SM_LOADENS4_14ComposedLayoutINS4_7SwizzleILi3ELi4ELi3EEENS4_18smem_ptr_flag_bitsILi8EEENSW_INS5_IJNSA_ILi8EEESG_EEENS5_IJSG_SC_EEEEEEEvNS4_8identityENS4_28SM100_TMA_2SM_LOAD_MULTICASTES1E_vS1F_EENS_8epilogue10collective18CollectiveEpilogueINS1I_23Sm100TmaWarpSpecializedILi2ELi2ELi64ELb0ELb0EEEJNS5_IJSG_SG_SG_EEENS5_IJNSW_ISG_SC_EENSW_INSA_ILi64EEESC_EEEEESI_SJ_SI_SJ_NS1I_6fusion15FusionCallbacksIS1M_NS1S_17LinearCombinationISI_fSI_fLNS_15FloatRoundStyleE2EEES1N_S1R_JEEENS4_5SM1004TMEM4LOAD26SM100_TMEM_LOAD_32dp32b64xENS4_13SM90_TMA_LOADENS15_INS16_ILi2ELi4ELi3EEES19_NSW_INS5_IJS1A_S1P_EEENS5_IJS1P_SC_EEEEEEENS4_39AutoVectorizingCopyWithAssumedAlignmentILi128EEENS4_14SM90_TMA_STOREES27_S29_S29_EEEvvEEEEvNT_6ParamsE:
	.zero		2944


//--------------------- SYMBOLS --------------------------

	.type		.nv.reservedSmem.offset0,@object
	.size		.nv.reservedSmem.offset0,0x4
	.type		.nv.reservedSmem.cap,@object
	.size		.nv.reservedSmem.cap,0x4
	.type		__assertfail,@function
